	.target	sm_100a

	.elftype	@"ET_EXEC"


//--------------------- .note.nv.tkinfo           --------------------------
	.section	.note.nv.tkinfo,"",@"SHT_NOTE"
	.sectionflags	@"SHF_NOTE_NV_TKINFO"
	.tkinfo
        /*0018*/ 	.word	0x00000002
        /*0030*/ 	.string	""
        /*0030*/ 	.string	"ptxas"
        /*0030*/ 	.string	"Cuda compilation tools, release 13.0, V13.0.88"
        /*0030*/ 	.string	"Build cuda_13.0.r13.0/compiler.36424714_0"
        /*0030*/ 	.string	"-arch sm_100a -m 64 "



//--------------------- .note.nv.cuinfo           --------------------------
	.section	.note.nv.cuinfo,"",@"SHT_NOTE"
	.sectionflags	@"SHF_NOTE_NV_CUINFO"
        /*0018*/ 	.short	0x0002
        /*001a*/ 	.short	0x0064
        /*001c*/ 	.short	0x0082
	.zero		2


//--------------------- .nv.info                  --------------------------
	.section	.nv.info,"",@"SHT_CUDA_INFO"
	.align	4


	//----- nvinfo : EIATTR_REGCOUNT
	.align		4
        /*0000*/ 	.byte	0x04, 0x2f
        /*0002*/ 	.short	(.L_19 - .L_18)
	.align		4
.L_18:
        /*0004*/ 	.word	index@(_ZN7cutlass13device_kernelINS_4gemm6kernel13GemmUniversalIN4cute5tupleIJiiiiEEENS1_10collective13CollectiveMmaINS1_35MainloopSm100TmaUmmaWarpSpecializedILi6ELi2ELi4ENS5_IJNS4_1CILi1EEESB_SB_EEEEENS5_IJNSA_ILi128EEESE_NSA_ILi64EEEEEENS_6half_tENS5_IJlSB_lEEESH_SI_NS4_8TiledMMAINS4_8MMA_AtomIJNS4_20SM100_MMA_F16BF16_SSISH_SH_fLi128ELi128ELNS4_4UMMA5MajorE0ELSN_0ELNSM_7ScaleInE0ELSO_0EEEEEENS4_6LayoutISC_NS5_IJNSA_ILi0EEESS_SS_EEEEENS5_IJNS4_10UnderscoreESV_SV_EEEEENS4_13SM90_TMA_LOADENS4_14ComposedLayoutINS4_7SwizzleILi3ELi4ELi3EEENS4_18smem_ptr_flag_bitsILi16EEENSR_INS5_IJNSA_ILi8EEESF_EEENS5_IJSF_SB_EEEEEEEvNS4_8identityESY_S18_vS19_EENS_8epilogue10collective18CollectiveEpilogueINS1B_23Sm100TmaWarpSpecializedILi4ELi2ELi32ELb1ELb0EEEJSG_NS5_IJNSR_ISE_SB_EENSR_INSA_ILi32EEESB_EEEEESH_SI_SH_SI_NS1B_6fusion15FusionCallbacksIS1F_NS1K_17LinearCombinationISH_fSH_fLNS_15FloatRoundStyleE2EEESG_S1J_JEEENS4_5SM1004TMEM4LOAD26SM100_TMEM_LOAD_32dp32b32xESY_NSZ_INS10_ILi2ELi4ELi3EEES13_NSR_INS5_IJS14_S1H_EEENS5_IJS1H_SB_EEEEEEENS4_39AutoVectorizingCopyWithAssumedAlignmentILi128EEENS4_14SM90_TMA_STOREES1Y_S20_S20_EEEvvEEEEvNT_6ParamsE)
        /*0008*/ 	.word	0x0000006e


	//----- nvinfo : EIATTR_FRAME_SIZE
	.align		4
.L_19:
        /*000c*/ 	.byte	0x04, 0x11
        /*000e*/ 	.short	(.L_21 - .L_20)
	.align		4
.L_20:
        /*0010*/ 	.word	index@($__internal_2_$__cuda_sm10x_tcgen05_guardrail_trap_unallocated_columns_being_dealloced)
        /*0014*/ 	.word	0x00000000


	//----- nvinfo : EIATTR_FRAME_SIZE
	.align		4
.L_21:
        /*0018*/ 	.byte	0x04, 0x11
        /*001a*/ 	.short	(.L_23 - .L_22)
	.align		4
.L_22:
        /*001c*/ 	.word	index@($__internal_1_$__cuda_sm10x_tcgen05_guardrail_trap_phase_invalid_during_alloc)
        /*0020*/ 	.word	0x00000000


	//----- nvinfo : EIATTR_FRAME_SIZE
	.align		4
.L_23:
        /*0024*/ 	.byte	0x04, 0x11
        /*0026*/ 	.short	(.L_25 - .L_24)
	.align		4
.L_24:
        /*0028*/ 	.word	index@($__internal_0_$__cuda_sm10x_tcgen05_guardrail_trap_col_being_dealloced_not_returned_by_alloc)
        /*002c*/ 	.word	0x00000000


	//----- nvinfo : EIATTR_FRAME_SIZE
	.align		4
.L_25:
        /*0030*/ 	.byte	0x04, 0x11
        /*0032*/ 	.short	(.L_27 - .L_26)
	.align		4
.L_26:
        /*0034*/ 	.word	index@(_ZN7cutlass13device_kernelINS_4gemm6kernel13GemmUniversalIN4cute5tupleIJiiiiEEENS1_10collective13CollectiveMmaINS1_35MainloopSm100TmaUmmaWarpSpecializedILi6ELi2ELi4ENS5_IJNS4_1CILi1EEESB_SB_EEEEENS5_IJNSA_ILi128EEESE_NSA_ILi64EEEEEENS_6half_tENS5_IJlSB_lEEESH_SI_NS4_8TiledMMAINS4_8MMA_AtomIJNS4_20SM100_MMA_F16BF16_SSISH_SH_fLi128ELi128ELNS4_4UMMA5MajorE0ELSN_0ELNSM_7ScaleInE0ELSO_0EEEEEENS4_6LayoutISC_NS5_IJNSA_ILi0EEESS_SS_EEEEENS5_IJNS4_10UnderscoreESV_SV_EEEEENS4_13SM90_TMA_LOADENS4_14ComposedLayoutINS4_7SwizzleILi3ELi4ELi3EEENS4_18smem_ptr_flag_bitsILi16EEENSR_INS5_IJNSA_ILi8EEESF_EEENS5_IJSF_SB_EEEEEEEvNS4_8identityESY_S18_vS19_EENS_8epilogue10collective18CollectiveEpilogueINS1B_23Sm100TmaWarpSpecializedILi4ELi2ELi32ELb1ELb0EEEJSG_NS5_IJNSR_ISE_SB_EENSR_INSA_ILi32EEESB_EEEEESH_SI_SH_SI_NS1B_6fusion15FusionCallbacksIS1F_NS1K_17LinearCombinationISH_fSH_fLNS_15FloatRoundStyleE2EEESG_S1J_JEEENS4_5SM1004TMEM4LOAD26SM100_TMEM_LOAD_32dp32b32xESY_NSZ_INS10_ILi2ELi4ELi3EEES13_NSR_INS5_IJS14_S1H_EEENS5_IJS1H_SB_EEEEEEENS4_39AutoVectorizingCopyWithAssumedAlignmentILi128EEENS4_14SM90_TMA_STOREES1Y_S20_S20_EEEvvEEEEvNT_6ParamsE)
        /*0038*/ 	.word	0x00000000


	//----- nvinfo : EIATTR_MIN_STACK_SIZE
	.align		4
.L_27:
        /*003c*/ 	.byte	0x04, 0x12
        /*003e*/ 	.short	(.L_29 - .L_28)
	.align		4
.L_28:
        /*0040*/ 	.word	index@(_ZN7cutlass13device_kernelINS_4gemm6kernel13GemmUniversalIN4cute5tupleIJiiiiEEENS1_10collective13CollectiveMmaINS1_35MainloopSm100TmaUmmaWarpSpecializedILi6ELi2ELi4ENS5_IJNS4_1CILi1EEESB_SB_EEEEENS5_IJNSA_ILi128EEESE_NSA_ILi64EEEEEENS_6half_tENS5_IJlSB_lEEESH_SI_NS4_8TiledMMAINS4_8MMA_AtomIJNS4_20SM100_MMA_F16BF16_SSISH_SH_fLi128ELi128ELNS4_4UMMA5MajorE0ELSN_0ELNSM_7ScaleInE0ELSO_0EEEEEENS4_6LayoutISC_NS5_IJNSA_ILi0EEESS_SS_EEEEENS5_IJNS4_10UnderscoreESV_SV_EEEEENS4_13SM90_TMA_LOADENS4_14ComposedLayoutINS4_7SwizzleILi3ELi4ELi3EEENS4_18smem_ptr_flag_bitsILi16EEENSR_INS5_IJNSA_ILi8EEESF_EEENS5_IJSF_SB_EEEEEEEvNS4_8identityESY_S18_vS19_EENS_8epilogue10collective18CollectiveEpilogueINS1B_23Sm100TmaWarpSpecializedILi4ELi2ELi32ELb1ELb0EEEJSG_NS5_IJNSR_ISE_SB_EENSR_INSA_ILi32EEESB_EEEEESH_SI_SH_SI_NS1B_6fusion15FusionCallbacksIS1F_NS1K_17LinearCombinationISH_fSH_fLNS_15FloatRoundStyleE2EEESG_S1J_JEEENS4_5SM1004TMEM4LOAD26SM100_TMEM_LOAD_32dp32b32xESY_NSZ_INS10_ILi2ELi4ELi3EEES13_NSR_INS5_IJS14_S1H_EEENS5_IJS1H_SB_EEEEEEENS4_39AutoVectorizingCopyWithAssumedAlignmentILi128EEENS4_14SM90_TMA_STOREES1Y_S20_S20_EEEvvEEEEvNT_6ParamsE)
        /*0044*/ 	.word	0x00000000
.L_29:


//--------------------- .nv.compat                --------------------------
	.section	.nv.compat,"",@"SHT_CUDA_COMPAT_INFO"
	.align	4
        /*0000*/ 	.byte	0x02, 0x09, 0x01, 0x00, 0x02, 0x02, 0x02, 0x00, 0x02, 0x05, 0x05, 0x00, 0x03, 0x07, 0x01, 0x01
        /*0010*/ 	.byte	0x02, 0x03, 0x01, 0x00, 0x02, 0x06, 0x01, 0x00, 0x04, 0x0b, 0x08, 0x00, 0x09, 0x00, 0x00, 0x00
        /*0020*/ 	.byte	0x00, 0x00, 0x00, 0x00


//--------------------- .nv.info._ZN7cutlass13device_kernelINS_4gemm6kernel13GemmUniversalIN4cute5tupleIJiiiiEEENS1_10collective13CollectiveMmaINS1_35MainloopSm100TmaUmmaWarpSpecializedILi6ELi2ELi4ENS5_IJNS4_1CILi1EEESB_SB_EEEEENS5_IJNSA_ILi128EEESE_NSA_ILi64EEEEEENS_6half_tENS5_IJlSB_lEEESH_SI_NS4_8TiledMMAINS4_8MMA_AtomIJNS4_20SM100_MMA_F16BF16_SSISH_SH_fLi128ELi128ELNS4_4UMMA5MajorE0ELSN_0ELNSM_7ScaleInE0ELSO_0EEEEEENS4_6LayoutISC_NS5_IJNSA_ILi0EEESS_SS_EEEEENS5_IJNS4_10UnderscoreESV_SV_EEEEENS4_13SM90_TMA_LOADENS4_14ComposedLayoutINS4_7SwizzleILi3ELi4ELi3EEENS4_18smem_ptr_flag_bitsILi16EEENSR_INS5_IJNSA_ILi8EEESF_EEENS5_IJSF_SB_EEEEEEEvNS4_8identityESY_S18_vS19_EENS_8epilogue10collective18CollectiveEpilogueINS1B_23Sm100TmaWarpSpecializedILi4ELi2ELi32ELb1ELb0EEEJSG_NS5_IJNSR_ISE_SB_EENSR_INSA_ILi32EEESB_EEEEESH_SI_SH_SI_NS1B_6fusion15FusionCallbacksIS1F_NS1K_17LinearCombinationISH_fSH_fLNS_15FloatRoundStyleE2EEESG_S1J_JEEENS4_5SM1004TMEM4LOAD26SM100_TMEM_LOAD_32dp32b32xESY_NSZ_INS10_ILi2ELi4ELi3EEES13_NSR_INS5_IJS14_S1H_EEENS5_IJS1H_SB_EEEEEEENS4_39AutoVectorizingCopyWithAssumedAlignmentILi128EEENS4_14SM90_TMA_STOREES1Y_S20_S20_EEEvvEEEEvNT_6ParamsE --------------------------
	.section	.nv.info._ZN7cutlass13device_kernelINS_4gemm6kernel13GemmUniversalIN4cute5tupleIJiiiiEEENS1_10collective13CollectiveMmaINS1_35MainloopSm100TmaUmmaWarpSpecializedILi6ELi2ELi4ENS5_IJNS4_1CILi1EEESB_SB_EEEEENS5_IJNSA_ILi128EEESE_NSA_ILi64EEEEEENS_6half_tENS5_IJlSB_lEEESH_SI_NS4_8TiledMMAINS4_8MMA_AtomIJNS4_20SM100_MMA_F16BF16_SSISH_SH_fLi128ELi128ELNS4_4UMMA5MajorE0ELSN_0ELNSM_7ScaleInE0ELSO_0EEEEEENS4_6LayoutISC_NS5_IJNSA_ILi0EEESS_SS_EEEEENS5_IJNS4_10UnderscoreESV_SV_EEEEENS4_13SM90_TMA_LOADENS4_14ComposedLayoutINS4_7SwizzleILi3ELi4ELi3EEENS4_18smem_ptr_flag_bitsILi16EEENSR_INS5_IJNSA_ILi8EEESF_EEENS5_IJSF_SB_EEEEEEEvNS4_8identityESY_S18_vS19_EENS_8epilogue10collective18CollectiveEpilogueINS1B_23Sm100TmaWarpSpecializedILi4ELi2ELi32ELb1ELb0EEEJSG_NS5_IJNSR_ISE_SB_EENSR_INSA_ILi32EEESB_EEEEESH_SI_SH_SI_NS1B_6fusion15FusionCallbacksIS1F_NS1K_17LinearCombinationISH_fSH_fLNS_15FloatRoundStyleE2EEESG_S1J_JEEENS4_5SM1004TMEM4LOAD26SM100_TMEM_LOAD_32dp32b32xESY_NSZ_INS10_ILi2ELi4ELi3EEES13_NSR_INS5_IJS14_S1H_EEENS5_IJS1H_SB_EEEEEEENS4_39AutoVectorizingCopyWithAssumedAlignmentILi128EEENS4_14SM90_TMA_STOREES1Y_S20_S20_EEEvvEEEEvNT_6ParamsE,"",@"SHT_CUDA_INFO"
	.sectionflags	@""
	.align	4


	//----- nvinfo : EIATTR_CUDA_API_VERSION
	.align		4
        /*0000*/ 	.byte	0x04, 0x37
        /*0002*/ 	.short	(.L_31 - .L_30)
.L_30:
        /*0004*/ 	.word	0x00000082


	//----- nvinfo : EIATTR_KPARAM_INFO
	.align		4
.L_31:
        /*0008*/ 	.byte	0x04, 0x17
        /*000a*/ 	.short	(.L_33 - .L_32)
.L_32:
        /*000c*/ 	.word	0x00000000
        /*0010*/ 	.short	0x0000
        /*0012*/ 	.short	0x0000
        /*0014*/ 	.byte	0x00, 0xf0, 0x01, 0x20


	//----- nvinfo : EIATTR_AT_ENTRY_FRAGMENTS
	.align		4
.L_33:
        /*0018*/ 	.byte	0x04, 0x4f
        /*001a*/ 	.short	(.L_35 - .L_34)


	//   ....[0]....
.L_34:
        /*001c*/ 	.word	0x00000006


	//----- nvinfo : EIATTR_RESERVED_SMEM_USED
	.align		4
.L_35:
        /*0020*/ 	.byte	0x01, 0x41
	.zero		2


	//----- nvinfo : EIATTR_SPARSE_MMA_MASK
	.align		4
        /*0024*/ 	.byte	0x03, 0x50
        /*0026*/ 	.short	0x0000


	//----- nvinfo : EIATTR_TCGEN05_1CTA_USED
	.align		4
        /*0028*/ 	.byte	0x01, 0x51
	.zero		2


	//----- nvinfo : EIATTR_MAXREG_COUNT
	.align		4
        /*002c*/ 	.byte	0x03, 0x1b
        /*002e*/ 	.short	0x00ff


	//----- nvinfo : EIATTR_NUM_BARRIERS
	.align		4
        /*0030*/ 	.byte	0x02, 0x4c
        /*0032*/ 	.byte	0x07
	.zero		1


	//----- nvinfo : EIATTR_EXTERNS
	.align		4
        /*0034*/ 	.byte	0x04, 0x0f
        /*0036*/ 	.short	(.L_37 - .L_36)


	//   ....[0]....
	.align		4
.L_36:
        /*0038*/ 	.word	index@(__assertfail)


	//----- nvinfo : EIATTR_MERCURY_ISA_VERSION
	.align		4
.L_37:
        /*003c*/ 	.byte	0x03, 0x5f
        /*003e*/ 	.short	0x0101


	//----- nvinfo : EIATTR_INT_WARP_WIDE_INSTR_OFFSETS
	.align		4
        /*0040*/ 	.byte	0x04, 0x31
        /*0042*/ 	.short	(.L_39 - .L_38)


	//   ....[0]....
.L_38:
        /*0044*/ 	.word	0x00001e00


	//   ....[1]....
        /*0048*/ 	.word	0x00003960


	//   ....[2]....
        /*004c*/ 	.word	0x00003990


	//   ....[3]....
        /*0050*/ 	.word	0x000039e0


	//   ....[4]....
        /*0054*/ 	.word	0x00004300


	//   ....[5]....
        /*0058*/ 	.word	0x00004360


	//   ....[6]....
        /*005c*/ 	.word	0x00004440


	//   ....[7]....
        /*0060*/ 	.word	0x000044b0


	//   ....[8]....
        /*0064*/ 	.word	0x000045c0


	//   ....[9]....
        /*0068*/ 	.word	0x00004650


	//   ....[10]....
        /*006c*/ 	.word	0x00004820


	//   ....[11]....
        /*0070*/ 	.word	0x00004980


	//----- nvinfo : EIATTR_COOP_GROUP_MASK_REGIDS
	.align		4
.L_39:
        /*0074*/ 	.byte	0x04, 0x29
        /*0076*/ 	.short	(.L_41 - .L_40)


	//   ....[0]....
.L_40:
        /*0078*/ 	.word	0xffffffff


	//   ....[1]....
        /*007c*/ 	.word	0xffffffff


	//   ....[2]....
        /*0080*/ 	.word	0xffffffff


	//   ....[3]....
        /*0084*/ 	.word	0xffffffff


	//   ....[4]....
        /*0088*/ 	.word	0xffffffff


	//   ....[5]....
        /*008c*/ 	.word	0xffffffff


	//   ....[6]....
        /*0090*/ 	.word	0xffffffff


	//   ....[7]....
        /*0094*/ 	.word	0xffffffff


	//   ....[8]....
        /*0098*/ 	.word	0xffffffff


	//   ....[9]....
        /*009c*/ 	.word	0xffffffff


	//   ....[10]....
        /*00a0*/ 	.word	0xffffffff


	//   ....[11]....
        /*00a4*/ 	.word	0xffffffff


	//   ....[12]....
        /*00a8*/ 	.word	0xffffffff


	//----- nvinfo : EIATTR_COOP_GROUP_INSTR_OFFSETS
	.align		4
.L_41:
        /*00ac*/ 	.byte	0x04, 0x28
        /*00ae*/ 	.short	(.L_43 - .L_42)


	//   ....[0]....
.L_42:
        /*00b0*/ 	.word	0x00000090


	//   ....[1]....
        /*00b4*/ 	.word	0x000004d0


	//   ....[2]....
        /*00b8*/ 	.word	0x00000680


	//   ....[3]....
        /*00bc*/ 	.word	0x00000820


	//   ....[4]....
        /*00c0*/ 	.word	0x00000920


	//   ....[5]....
        /*00c4*/ 	.word	0x00000a90


	//   ....[6]....
        /*00c8*/ 	.word	0x00000c30


	//   ....[7]....
        /*00cc*/ 	.word	0x00001ce0


	//   ....[8]....
        /*00d0*/ 	.word	0x00002be0


	//   ....[9]....
        /*00d4*/ 	.word	0x00002df0


	//   ....[10]....
        /*00d8*/ 	.word	0x00002e20


	//   ....[11]....
        /*00dc*/ 	.word	0x00003850


	//   ....[12]....
        /*00e0*/ 	.word	0x00003a80


	//----- nvinfo : EIATTR_VRC_CTA_INIT_COUNT
	.align		4
.L_43:
        /*00e4*/ 	.byte	0x02, 0x4a
        /*00e6*/ 	.byte	0x80
	.zero		1


	//----- nvinfo : EIATTR_SYSCALL_OFFSETS
	.align		4
        /*00e8*/ 	.byte	0x04, 0x46
        /*00ea*/ 	.short	(.L_45 - .L_44)


	//   ....[0]....
.L_44:
        /*00ec*/ 	.word	0x00005400


	//   ....[1]....
        /*00f0*/ 	.word	0x000054f0


	//   ....[2]....
        /*00f4*/ 	.word	0x00005c60


	//   ....[3]....
        /*00f8*/ 	.word	0x000068e0


	//   ....[4]....
        /*00fc*/ 	.word	0x00007530


	//   ....[5]....
        /*0100*/ 	.word	0x00008180


	//----- nvinfo : EIATTR_MBARRIER_INSTR_OFFSETS
	.align		4
.L_45:
        /*0104*/ 	.byte	0x04, 0x39
        /*0106*/ 	.short	(.L_47 - .L_46)


	//   ....[0]....
.L_46:
        /*0108*/ 	.word	0x000005b0
        /*010c*/ 	.word	0x000000ff
        /*0110*/ 	.word	0x00000000
        /*0114*/ 	.short	0x0100
        /*0116*/ 	.byte	0x05
	.zero		1


	//   ....[1]....
        /*0118*/ 	.word	0x000005c0
        /*011c*/ 	.word	0x000000ff
        /*0120*/ 	.word	0x00000030
        /*0124*/ 	.short	0x0100
        /*0126*/ 	.byte	0x05
	.zero		1


	//   ....[2]....
        /*0128*/ 	.word	0x000005d0
        /*012c*/ 	.word	0x000000ff
        /*0130*/ 	.word	0x00000008
        /*0134*/ 	.short	0x0100
        /*0136*/ 	.byte	0x05
	.zero		1


	//   ....[3]....
        /*0138*/ 	.word	0x000005e0
        /*013c*/ 	.word	0x000000ff
        /*0140*/ 	.word	0x00000038
        /*0144*/ 	.short	0x0100
        /*0146*/ 	.byte	0x05
	.zero		1


	//   ....[4]....
        /*0148*/ 	.word	0x000005f0
        /*014c*/ 	.word	0x000000ff
        /*0150*/ 	.word	0x00000010
        /*0154*/ 	.short	0x0100
        /*0156*/ 	.byte	0x05
	.zero		1


	//   ....[5]....
        /*0158*/ 	.word	0x00000600
        /*015c*/ 	.word	0x000000ff
        /*0160*/ 	.word	0x00000040
        /*0164*/ 	.short	0x0100
        /*0166*/ 	.byte	0x05
	.zero		1


	//   ....[6]....
        /*0168*/ 	.word	0x00000610
        /*016c*/ 	.word	0x000000ff
        /*0170*/ 	.word	0x00000018
        /*0174*/ 	.short	0x0100
        /*0176*/ 	.byte	0x05
	.zero		1


	//   ....[7]....
        /*0178*/ 	.word	0x00000620
        /*017c*/ 	.word	0x000000ff
        /*0180*/ 	.word	0x00000048
        /*0184*/ 	.short	0x0100
        /*0186*/ 	.byte	0x05
	.zero		1


	//   ....[8]....
        /*0188*/ 	.word	0x00000630
        /*018c*/ 	.word	0x000000ff
        /*0190*/ 	.word	0x00000020
        /*0194*/ 	.short	0x0100
        /*0196*/ 	.byte	0x05
	.zero		1


	//   ....[9]....
        /*0198*/ 	.word	0x00000640
        /*019c*/ 	.word	0x000000ff
        /*01a0*/ 	.word	0x00000050
        /*01a4*/ 	.short	0x0100
        /*01a6*/ 	.byte	0x05
	.zero		1


	//   ....[10]....
        /*01a8*/ 	.word	0x00000650
        /*01ac*/ 	.word	0x000000ff
        /*01b0*/ 	.word	0x00000028
        /*01b4*/ 	.short	0x0100
        /*01b6*/ 	.byte	0x05
	.zero		1


	//   ....[11]....
        /*01b8*/ 	.word	0x00000660
        /*01bc*/ 	.word	0x000000ff
        /*01c0*/ 	.word	0x00000058
        /*01c4*/ 	.short	0x0100
        /*01c6*/ 	.byte	0x05
	.zero		1


	//   ....[12]....
        /*01c8*/ 	.word	0x00000790
        /*01cc*/ 	.word	0x000000ff
        /*01d0*/ 	.word	0x00000060
        /*01d4*/ 	.short	0x0100
        /*01d6*/ 	.byte	0x07
	.zero		1


	//   ....[13]....
        /*01d8*/ 	.word	0x000007a0
        /*01dc*/ 	.word	0x000000ff
        /*01e0*/ 	.word	0x00000080
        /*01e4*/ 	.short	0x0100
        /*01e6*/ 	.byte	0x07
	.zero		1


	//   ....[14]....
        /*01e8*/ 	.word	0x000007b0
        /*01ec*/ 	.word	0x000000ff
        /*01f0*/ 	.word	0x00000068
        /*01f4*/ 	.short	0x0100
        /*01f6*/ 	.byte	0x07
	.zero		1


	//   ....[15]....
        /*01f8*/ 	.word	0x000007c0
        /*01fc*/ 	.word	0x000000ff
        /*0200*/ 	.word	0x00000088
        /*0204*/ 	.short	0x0100
        /*0206*/ 	.byte	0x07
	.zero		1


	//   ....[16]....
        /*0208*/ 	.word	0x000007d0
        /*020c*/ 	.word	0x000000ff
        /*0210*/ 	.word	0x00000070
        /*0214*/ 	.short	0x0100
        /*0216*/ 	.byte	0x07
	.zero		1


	//   ....[17]....
        /*0218*/ 	.word	0x000007e0
        /*021c*/ 	.word	0x000000ff
        /*0220*/ 	.word	0x00000090
        /*0224*/ 	.short	0x0100
        /*0226*/ 	.byte	0x07
	.zero		1


	//   ....[18]....
        /*0228*/ 	.word	0x000007f0
        /*022c*/ 	.word	0x000000ff
        /*0230*/ 	.word	0x00000078
        /*0234*/ 	.short	0x0100
        /*0236*/ 	.byte	0x07
	.zero		1


	//   ....[19]....
        /*0238*/ 	.word	0x00000800
        /*023c*/ 	.word	0x000000ff
        /*0240*/ 	.word	0x00000098
        /*0244*/ 	.short	0x0100
        /*0246*/ 	.byte	0x07
	.zero		1


	//   ....[20]....
        /*0248*/ 	.word	0x000008f0
        /*024c*/ 	.word	0x000000ff
        /*0250*/ 	.word	0x000000a0
        /*0254*/ 	.short	0x0100
        /*0256*/ 	.byte	0x05
	.zero		1


	//   ....[21]....
        /*0258*/ 	.word	0x00000900
        /*025c*/ 	.word	0x000000ff
        /*0260*/ 	.word	0x000000a8
        /*0264*/ 	.short	0x0100
        /*0266*/ 	.byte	0x05
	.zero		1


	//   ....[22]....
        /*0268*/ 	.word	0x00000a40
        /*026c*/ 	.word	0x000000ff
        /*0270*/ 	.word	0x000000b0
        /*0274*/ 	.short	0x0100
        /*0276*/ 	.byte	0x05
	.zero		1


	//   ....[23]....
        /*0278*/ 	.word	0x00000a50
        /*027c*/ 	.word	0x000000ff
        /*0280*/ 	.word	0x000000c0
        /*0284*/ 	.short	0x0100
        /*0286*/ 	.byte	0x05
	.zero		1


	//   ....[24]....
        /*0288*/ 	.word	0x00000a60
        /*028c*/ 	.word	0x000000ff
        /*0290*/ 	.word	0x000000b8
        /*0294*/ 	.short	0x0100
        /*0296*/ 	.byte	0x05
	.zero		1


	//   ....[25]....
        /*0298*/ 	.word	0x00000a70
        /*029c*/ 	.word	0x000000ff
        /*02a0*/ 	.word	0x000000c8
        /*02a4*/ 	.short	0x0100
        /*02a6*/ 	.byte	0x05
	.zero		1


	//   ....[26]....
        /*02a8*/ 	.word	0x00000ba0
        /*02ac*/ 	.word	0x000000ff
        /*02b0*/ 	.word	0x000000d0
        /*02b4*/ 	.short	0x0100
        /*02b6*/ 	.byte	0x07
	.zero		1


	//   ....[27]....
        /*02b8*/ 	.word	0x00000bb0
        /*02bc*/ 	.word	0x000000ff
        /*02c0*/ 	.word	0x000000f0
        /*02c4*/ 	.short	0x0100
        /*02c6*/ 	.byte	0x07
	.zero		1


	//   ....[28]....
        /*02c8*/ 	.word	0x00000bc0
        /*02cc*/ 	.word	0x000000ff
        /*02d0*/ 	.word	0x000000d8
        /*02d4*/ 	.short	0x0100
        /*02d6*/ 	.byte	0x07
	.zero		1


	//   ....[29]....
        /*02d8*/ 	.word	0x00000bd0
        /*02dc*/ 	.word	0x000000ff
        /*02e0*/ 	.word	0x000000f8
        /*02e4*/ 	.short	0x0100
        /*02e6*/ 	.byte	0x07
	.zero		1


	//   ....[30]....
        /*02e8*/ 	.word	0x00000be0
        /*02ec*/ 	.word	0x000000ff
        /*02f0*/ 	.word	0x000000e0
        /*02f4*/ 	.short	0x0100
        /*02f6*/ 	.byte	0x07
	.zero		1


	//   ....[31]....
        /*02f8*/ 	.word	0x00000bf0
        /*02fc*/ 	.word	0x000000ff
        /*0300*/ 	.word	0x00000100
        /*0304*/ 	.short	0x0100
        /*0306*/ 	.byte	0x07
	.zero		1


	//   ....[32]....
        /*0308*/ 	.word	0x00000c00
        /*030c*/ 	.word	0x000000ff
        /*0310*/ 	.word	0x000000e8
        /*0314*/ 	.short	0x0100
        /*0316*/ 	.byte	0x07
	.zero		1


	//   ....[33]....
        /*0318*/ 	.word	0x00000c10
        /*031c*/ 	.word	0x000000ff
        /*0320*/ 	.word	0x00000108
        /*0324*/ 	.short	0x0100
        /*0326*/ 	.byte	0x07
	.zero		1


	//   ....[34]....
        /*0328*/ 	.word	0x00000d00
        /*032c*/ 	.word	0x000000ff
        /*0330*/ 	.word	0x00000110
        /*0334*/ 	.short	0x0100
        /*0336*/ 	.byte	0x05
	.zero		1


	//   ....[35]....
        /*0338*/ 	.word	0x00000d10
        /*033c*/ 	.word	0x000000ff
        /*0340*/ 	.word	0x00000120
        /*0344*/ 	.short	0x0100
        /*0346*/ 	.byte	0x05
	.zero		1


	//   ....[36]....
        /*0348*/ 	.word	0x00000d20
        /*034c*/ 	.word	0x000000ff
        /*0350*/ 	.word	0x00000118
        /*0354*/ 	.short	0x0100
        /*0356*/ 	.byte	0x05
	.zero		1


	//   ....[37]....
        /*0358*/ 	.word	0x00000d30
        /*035c*/ 	.word	0x000000ff
        /*0360*/ 	.word	0x00000128
        /*0364*/ 	.short	0x0100
        /*0366*/ 	.byte	0x05
	.zero		1


	//   ....[38]....
        /*0368*/ 	.word	0x00001600
        /*036c*/ 	.word	0x00000002
        /*0370*/ 	.word	0x00000120
        /*0374*/ 	.short	0x010a
        /*0376*/ 	.byte	0xff
	.zero		1


	//   ....[39]....
        /*0378*/ 	.word	0x00001630
        /*037c*/ 	.word	0x00000002
        /*0380*/ 	.word	0x00000110
        /*0384*/ 	.short	0x0101
        /*0386*/ 	.byte	0xff
	.zero		1


	//   ....[40]....
        /*0388*/ 	.word	0x00001700
        /*038c*/ 	.word	0x000000ff
        /*0390*/ 	.word	0x00000030
        /*0394*/ 	.short	0x010a
        /*0396*/ 	.byte	0x08
	.zero		1


	//   ....[41]....
        /*0398*/ 	.word	0x000017a0
        /*039c*/ 	.word	0x000000ff
        /*03a0*/ 	.word	0x00000030
        /*03a4*/ 	.short	0x010a
        /*03a6*/ 	.byte	0x21
	.zero		1


	//   ....[42]....
        /*03a8*/ 	.word	0x00001900
        /*03ac*/ 	.word	0x000000ff
        /*03b0*/ 	.word	0x00000030
        /*03b4*/ 	.short	0x010a
        /*03b6*/ 	.byte	0x08
	.zero		1


	//   ....[43]....
        /*03b8*/ 	.word	0x000019f0
        /*03bc*/ 	.word	0x000000ff
        /*03c0*/ 	.word	0x000000a8
        /*03c4*/ 	.short	0x0101
        /*03c6*/ 	.byte	0x04
	.zero		1


	//   ....[44]....
        /*03c8*/ 	.word	0x00001a10
        /*03cc*/ 	.word	0x000000ff
        /*03d0*/ 	.word	0x00000030
        /*03d4*/ 	.short	0x010a
        /*03d6*/ 	.byte	0x08
	.zero		1


	//   ....[45]....
        /*03d8*/ 	.word	0x00001a90
        /*03dc*/ 	.word	0x000000ff
        /*03e0*/ 	.word	0x00000030
        /*03e4*/ 	.short	0x010a
        /*03e6*/ 	.byte	0x11
	.zero		1


	//   ....[46]....
        /*03e8*/ 	.word	0x00001bf0
        /*03ec*/ 	.word	0x000000ff
        /*03f0*/ 	.word	0x00000030
        /*03f4*/ 	.short	0x010a
        /*03f6*/ 	.byte	0x08
	.zero		1


	//   ....[47]....
        /*03f8*/ 	.word	0x00001d10
        /*03fc*/ 	.word	0x00000002
        /*0400*/ 	.word	0x000000b0
        /*0404*/ 	.short	0x010a
        /*0406*/ 	.byte	0xff
	.zero		1


	//   ....[48]....
        /*0408*/ 	.word	0x00001dd0
        /*040c*/ 	.word	0x00000002
        /*0410*/ 	.word	0x00000000
        /*0414*/ 	.short	0x0101
        /*0416*/ 	.byte	0xff
	.zero		1


	//   ....[49]....
        /*0418*/ 	.word	0x00002330
        /*041c*/ 	.word	0x000000ff
        /*0420*/ 	.word	0x00000000
        /*0424*/ 	.short	0x010a
        /*0426*/ 	.byte	0x05
	.zero		1


	//   ....[50]....
        /*0428*/ 	.word	0x000023c0
        /*042c*/ 	.word	0x000000ff
        /*0430*/ 	.word	0x00000000
        /*0434*/ 	.short	0x010a
        /*0436*/ 	.byte	0x05
	.zero		1


	//   ....[51]....
        /*0438*/ 	.word	0x00002450
        /*043c*/ 	.word	0x000000ff
        /*0440*/ 	.word	0x00000000
        /*0444*/ 	.short	0x010a
        /*0446*/ 	.byte	0x05
	.zero		1


	//   ....[52]....
        /*0448*/ 	.word	0x000024e0
        /*044c*/ 	.word	0x000000ff
        /*0450*/ 	.word	0x00000000
        /*0454*/ 	.short	0x010a
        /*0456*/ 	.byte	0x05
	.zero		1


	//   ....[53]....
        /*0458*/ 	.word	0x00002570
        /*045c*/ 	.word	0x000000ff
        /*0460*/ 	.word	0x00000000
        /*0464*/ 	.short	0x010a
        /*0466*/ 	.byte	0x05
	.zero		1


	//   ....[54]....
        /*0468*/ 	.word	0x00002610
        /*046c*/ 	.word	0x00000000
        /*0470*/ 	.word	0x00000000
        /*0474*/ 	.short	0x010a
        /*0476*/ 	.byte	0xff
	.zero		1


	//   ....[55]....
        /*0478*/ 	.word	0x00002730
        /*047c*/ 	.word	0x00000000
        /*0480*/ 	.word	0x00000110
        /*0484*/ 	.short	0x010a
        /*0486*/ 	.byte	0xff
	.zero		1


	//   ....[56]....
        /*0488*/ 	.word	0x000027a0
        /*048c*/ 	.word	0x00000000
        /*0490*/ 	.word	0x00000000
        /*0494*/ 	.short	0x0101
        /*0496*/ 	.byte	0xff
	.zero		1


	//   ....[57]....
        /*0498*/ 	.word	0x000027c0
        /*049c*/ 	.word	0x000000ff
        /*04a0*/ 	.word	0x000000c0
        /*04a4*/ 	.short	0x010a
        /*04a6*/ 	.byte	0x05
	.zero		1


	//   ....[58]....
        /*04a8*/ 	.word	0x000028e0
        /*04ac*/ 	.word	0x00000000
        /*04b0*/ 	.word	0x000000b0
        /*04b4*/ 	.short	0x010a
        /*04b6*/ 	.byte	0xff
	.zero		1


	//   ....[59]....
        /*04b8*/ 	.word	0x000029e0
        /*04bc*/ 	.word	0x00000000
        /*04c0*/ 	.word	0x00000000
        /*04c4*/ 	.short	0x0101
        /*04c6*/ 	.byte	0xff
	.zero		1


	//   ....[60]....
        /*04c8*/ 	.word	0x00002a70
        /*04cc*/ 	.word	0x000000ff
        /*04d0*/ 	.word	0x000000c0
        /*04d4*/ 	.short	0x0106
        /*04d6*/ 	.byte	0x05
	.zero		1


	//   ....[61]....
        /*04d8*/ 	.word	0x00002a90
        /*04dc*/ 	.word	0x000000ff
        /*04e0*/ 	.word	0x000000c0
        /*04e4*/ 	.short	0x010a
        /*04e6*/ 	.byte	0x05
	.zero		1


	//   ....[62]....
        /*04e8*/ 	.word	0x00002b20
        /*04ec*/ 	.word	0x000000ff
        /*04f0*/ 	.word	0x000000c0
        /*04f4*/ 	.short	0x0106
        /*04f6*/ 	.byte	0x04
	.zero		1


	//   ....[63]....
        /*04f8*/ 	.word	0x00002b60
        /*04fc*/ 	.word	0x00000000
        /*0500*/ 	.word	0x000000c0
        /*0504*/ 	.short	0x010a
        /*0506*/ 	.byte	0xff
	.zero		1


	//   ....[64]....
        /*0508*/ 	.word	0x000030a0
        /*050c*/ 	.word	0x00000000
        /*0510*/ 	.word	0x000000b0
        /*0514*/ 	.short	0x010a
        /*0516*/ 	.byte	0xff
	.zero		1


	//   ....[65]....
        /*0518*/ 	.word	0x000031b0
        /*051c*/ 	.word	0x00000003
        /*0520*/ 	.word	0x00000000
        /*0524*/ 	.short	0x0101
        /*0526*/ 	.byte	0xff
	.zero		1


	//   ....[66]....
        /*0528*/ 	.word	0x000031c0
        /*052c*/ 	.word	0x000000ff
        /*0530*/ 	.word	0x00000000
        /*0534*/ 	.short	0x010a
        /*0536*/ 	.byte	0x06
	.zero		1


	//   ....[67]....
        /*0538*/ 	.word	0x000031e0
        /*053c*/ 	.word	0x000000ff
        /*0540*/ 	.word	0x000000f0
        /*0544*/ 	.short	0x010a
        /*0546*/ 	.byte	0x07
	.zero		1


	//   ....[68]....
        /*0548*/ 	.word	0x000032b0
        /*054c*/ 	.word	0x000000ff
        /*0550*/ 	.word	0x00000000
        /*0554*/ 	.short	0x010a
        /*0556*/ 	.byte	0x06
	.zero		1


	//   ....[69]....
        /*0558*/ 	.word	0x000033e0
        /*055c*/ 	.word	0x000000ff
        /*0560*/ 	.word	0x00000000
        /*0564*/ 	.short	0x010a
        /*0566*/ 	.byte	0x1a
	.zero		1


	//   ....[70]....
        /*0568*/ 	.word	0x00003680
        /*056c*/ 	.word	0x000000ff
        /*0570*/ 	.word	0x00000000
        /*0574*/ 	.short	0x010a
        /*0576*/ 	.byte	0x06
	.zero		1


	//   ....[71]....
        /*0578*/ 	.word	0x00003710
        /*057c*/ 	.word	0x000000ff
        /*0580*/ 	.word	0x00000000
        /*0584*/ 	.short	0x010a
        /*0586*/ 	.byte	0x06
	.zero		1


	//   ....[72]....
        /*0588*/ 	.word	0x000037a0
        /*058c*/ 	.word	0x000000ff
        /*0590*/ 	.word	0x00000000
        /*0594*/ 	.short	0x010a
        /*0596*/ 	.byte	0x06
	.zero		1


	//   ....[73]....
        /*0598*/ 	.word	0x00003830
        /*059c*/ 	.word	0x000000ff
        /*05a0*/ 	.word	0x00000000
        /*05a4*/ 	.short	0x010a
        /*05a6*/ 	.byte	0x07
	.zero		1


	//   ....[74]....
        /*05a8*/ 	.word	0x00003cb0
        /*05ac*/ 	.word	0x00000000
        /*05b0*/ 	.word	0x000000b0
        /*05b4*/ 	.short	0x010a
        /*05b6*/ 	.byte	0xff
	.zero		1


	//   ....[75]....
        /*05b8*/ 	.word	0x00003d70
        /*05bc*/ 	.word	0x00000000
        /*05c0*/ 	.word	0x00000000
        /*05c4*/ 	.short	0x0101
        /*05c6*/ 	.byte	0xff
	.zero		1


	//   ....[76]....
        /*05c8*/ 	.word	0x00004090
        /*05cc*/ 	.word	0x000000ff
        /*05d0*/ 	.word	0x000000a8
        /*05d4*/ 	.short	0x010a
        /*05d6*/ 	.byte	0x07
	.zero		1


	//   ....[77]....
        /*05d8*/ 	.word	0x00004280
        /*05dc*/ 	.word	0x000000ff
        /*05e0*/ 	.word	0x00000080
        /*05e4*/ 	.short	0x010a
        /*05e6*/ 	.byte	0x07
	.zero		1


	//   ....[78]....
        /*05e8*/ 	.word	0x000043f0
        /*05ec*/ 	.word	0x000000ff
        /*05f0*/ 	.word	0x00000060
        /*05f4*/ 	.short	0x010b
        /*05f6*/ 	.byte	0x07
	.zero		1


	//   ....[79]....
        /*05f8*/ 	.word	0x00004400
        /*05fc*/ 	.word	0x000000ff
        /*0600*/ 	.word	0x00000000
        /*0604*/ 	.short	0x0101
        /*0606*/ 	.byte	0x08
	.zero		1


	//   ....[80]....
        /*0608*/ 	.word	0x00004410
        /*060c*/ 	.word	0x000000ff
        /*0610*/ 	.word	0x00000088
        /*0614*/ 	.short	0x010a
        /*0616*/ 	.byte	0x07
	.zero		1


	//   ....[81]....
        /*0618*/ 	.word	0x00004560
        /*061c*/ 	.word	0x000000ff
        /*0620*/ 	.word	0x00000068
        /*0624*/ 	.short	0x010b
        /*0626*/ 	.byte	0x07
	.zero		1


	//   ....[82]....
        /*0628*/ 	.word	0x00004570
        /*062c*/ 	.word	0x000000ff
        /*0630*/ 	.word	0x00000000
        /*0634*/ 	.short	0x0101
        /*0636*/ 	.byte	0x08
	.zero		1


	//   ....[83]....
        /*0638*/ 	.word	0x00004580
        /*063c*/ 	.word	0x000000ff
        /*0640*/ 	.word	0x00000090
        /*0644*/ 	.short	0x010a
        /*0646*/ 	.byte	0x07
	.zero		1


	//   ....[84]....
        /*0648*/ 	.word	0x00004700
        /*064c*/ 	.word	0x000000ff
        /*0650*/ 	.word	0x00000070
        /*0654*/ 	.short	0x010b
        /*0656*/ 	.byte	0x07
	.zero		1


	//   ....[85]....
        /*0658*/ 	.word	0x00004740
        /*065c*/ 	.word	0x000000ff
        /*0660*/ 	.word	0x00000000
        /*0664*/ 	.short	0x0101
        /*0666*/ 	.byte	0x08
	.zero		1


	//   ....[86]....
        /*0668*/ 	.word	0x00004780
        /*066c*/ 	.word	0x000000ff
        /*0670*/ 	.word	0x00000098
        /*0674*/ 	.short	0x010a
        /*0676*/ 	.byte	0x07
	.zero		1


	//   ....[87]....
        /*0678*/ 	.word	0x000049c0
        /*067c*/ 	.word	0x000000ff
        /*0680*/ 	.word	0x00000078
        /*0684*/ 	.short	0x010b
        /*0686*/ 	.byte	0x07
	.zero		1


	//   ....[88]....
        /*0688*/ 	.word	0x000049e0
        /*068c*/ 	.word	0x000000ff
        /*0690*/ 	.word	0x00000000
        /*0694*/ 	.short	0x0101
        /*0696*/ 	.byte	0x0d
	.zero		1


	//   ....[89]....
        /*0698*/ 	.word	0x00004a10
        /*069c*/ 	.word	0x000000ff
        /*06a0*/ 	.word	0x00000080
        /*06a4*/ 	.short	0x010a
        /*06a6*/ 	.byte	0x07
	.zero		1


	//   ....[90]....
        /*06a8*/ 	.word	0x00004a30
        /*06ac*/ 	.word	0x000000ff
        /*06b0*/ 	.word	0x00000088
        /*06b4*/ 	.short	0x010a
        /*06b6*/ 	.byte	0x07
	.zero		1


	//   ....[91]....
        /*06b8*/ 	.word	0x00004a50
        /*06bc*/ 	.word	0x000000ff
        /*06c0*/ 	.word	0x00000090
        /*06c4*/ 	.short	0x010a
        /*06c6*/ 	.byte	0x07
	.zero		1


	//   ....[92]....
        /*06c8*/ 	.word	0x00004a90
        /*06cc*/ 	.word	0x00000000
        /*06d0*/ 	.word	0x00000098
        /*06d4*/ 	.short	0x010a
        /*06d6*/ 	.byte	0xff
	.zero		1


	//   ....[93]....
        /*06d8*/ 	.word	0x00004dc0
        /*06dc*/ 	.word	0x00000000
        /*06e0*/ 	.word	0x000000b0
        /*06e4*/ 	.short	0x010a
        /*06e6*/ 	.byte	0xff
	.zero		1


	//   ....[94]....
        /*06e8*/ 	.word	0x00004ed0
        /*06ec*/ 	.word	0x00000000
        /*06f0*/ 	.word	0x00000000
        /*06f4*/ 	.short	0x0101
        /*06f6*/ 	.byte	0xff
	.zero		1


	//   ....[95]....
        /*06f8*/ 	.word	0x00005920
        /*06fc*/ 	.word	0x000000ff
        /*0700*/ 	.word	0x00000060
        /*0704*/ 	.short	0x010a
        /*0706*/ 	.byte	0x30
	.zero		1


	//   ....[96]....
        /*0708*/ 	.word	0x00005960
        /*070c*/ 	.word	0x00000040
        /*0710*/ 	.word	0x000000d0
        /*0714*/ 	.short	0x010a
        /*0716*/ 	.byte	0xff
	.zero		1


	//   ....[97]....
        /*0718*/ 	.word	0x00005a50
        /*071c*/ 	.word	0x000000ff
        /*0720*/ 	.word	0x00000060
        /*0724*/ 	.short	0x010a
        /*0726*/ 	.byte	0x30
	.zero		1


	//   ....[98]....
        /*0728*/ 	.word	0x00005b40
        /*072c*/ 	.word	0x00000040
        /*0730*/ 	.word	0x000000d0
        /*0734*/ 	.short	0x010a
        /*0736*/ 	.byte	0xff
	.zero		1


	//   ....[99]....
        /*0738*/ 	.word	0x00006610
        /*073c*/ 	.word	0x00000000
        /*0740*/ 	.word	0x00000000
        /*0744*/ 	.short	0x0101
        /*0746*/ 	.byte	0xff
	.zero		1


	//   ....[100]....
        /*0748*/ 	.word	0x00006620
        /*074c*/ 	.word	0x00000002
        /*0750*/ 	.word	0x00000060
        /*0754*/ 	.short	0x010a
        /*0756*/ 	.byte	0xff
	.zero		1


	//   ....[101]....
        /*0758*/ 	.word	0x00006700
        /*075c*/ 	.word	0x00000002
        /*0760*/ 	.word	0x00000060
        /*0764*/ 	.short	0x010a
        /*0766*/ 	.byte	0xff
	.zero		1


	//   ....[102]....
        /*0768*/ 	.word	0x00007260
        /*076c*/ 	.word	0x00000048
        /*0770*/ 	.word	0x00000000
        /*0774*/ 	.short	0x0101
        /*0776*/ 	.byte	0xff
	.zero		1


	//   ....[103]....
        /*0778*/ 	.word	0x00007280
        /*077c*/ 	.word	0x00000000
        /*0780*/ 	.word	0x00000060
        /*0784*/ 	.short	0x010a
        /*0786*/ 	.byte	0xff
	.zero		1


	//   ....[104]....
        /*0788*/ 	.word	0x00007350
        /*078c*/ 	.word	0x00000000
        /*0790*/ 	.word	0x00000060
        /*0794*/ 	.short	0x010a
        /*0796*/ 	.byte	0xff
	.zero		1


	//   ....[105]....
        /*0798*/ 	.word	0x00007eb0
        /*079c*/ 	.word	0x00000048
        /*07a0*/ 	.word	0x00000000
        /*07a4*/ 	.short	0x0101
        /*07a6*/ 	.byte	0xff
	.zero		1


	//   ....[106]....
        /*07a8*/ 	.word	0x00007ed0
        /*07ac*/ 	.word	0x00000000
        /*07b0*/ 	.word	0x00000060
        /*07b4*/ 	.short	0x010a
        /*07b6*/ 	.byte	0xff
	.zero		1


	//   ....[107]....
        /*07b8*/ 	.word	0x00007fa0
        /*07bc*/ 	.word	0x00000000
        /*07c0*/ 	.word	0x00000060
        /*07c4*/ 	.short	0x010a
        /*07c6*/ 	.byte	0xff
	.zero		1


	//   ....[108]....
        /*07c8*/ 	.word	0x000082e0
        /*07cc*/ 	.word	0x000000ff
        /*07d0*/ 	.word	0x00000000
        /*07d4*/ 	.short	0x0101
        /*07d6*/ 	.byte	0x05
	.zero		1


	//   ....[109]....
        /*07d8*/ 	.word	0x00008b60
        /*07dc*/ 	.word	0x00000000
        /*07e0*/ 	.word	0x00000000
        /*07e4*/ 	.short	0x0101
        /*07e6*/ 	.byte	0xff
	.zero		1


	//   ....[110]....
        /*07e8*/ 	.word	0x00008dd0
        /*07ec*/ 	.word	0x000000ff
        /*07f0*/ 	.word	0x00000000
        /*07f4*/ 	.short	0x0101
        /*07f6*/ 	.byte	0x04
	.zero		1


	//   ....[111]....
        /*07f8*/ 	.word	0x00008df0
        /*07fc*/ 	.word	0x00000002
        /*0800*/ 	.word	0x00000120
        /*0804*/ 	.short	0x010a
        /*0806*/ 	.byte	0xff
	.zero		1


	//   ....[112]....
        /*0808*/ 	.word	0x00008e50
        /*080c*/ 	.word	0x00000002
        /*0810*/ 	.word	0x00000030
        /*0814*/ 	.short	0x010a
        /*0816*/ 	.byte	0xff
	.zero		1


	//   ....[113]....
        /*0818*/ 	.word	0x00008eb0
        /*081c*/ 	.word	0x00000002
        /*0820*/ 	.word	0x00000030
        /*0824*/ 	.short	0x010a
        /*0826*/ 	.byte	0xff
	.zero		1


	//   ....[114]....
        /*0828*/ 	.word	0x00008f00
        /*082c*/ 	.word	0x00000002
        /*0830*/ 	.word	0x000000b0
        /*0834*/ 	.short	0x010a
        /*0836*/ 	.byte	0xff
	.zero		1


	//   ....[115]....
        /*0838*/ 	.word	0x00008f60
        /*083c*/ 	.word	0x00000000
        /*0840*/ 	.word	0x00000000
        /*0844*/ 	.short	0x010a
        /*0846*/ 	.byte	0xff
	.zero		1


	//   ....[116]....
        /*0848*/ 	.word	0x00008fc0
        /*084c*/ 	.word	0x00000000
        /*0850*/ 	.word	0x00000000
        /*0854*/ 	.short	0x010a
        /*0856*/ 	.byte	0xff
	.zero		1


	//   ....[117]....
        /*0858*/ 	.word	0x00009020
        /*085c*/ 	.word	0x00000000
        /*0860*/ 	.word	0x00000000
        /*0864*/ 	.short	0x010a
        /*0866*/ 	.byte	0xff
	.zero		1


	//   ....[118]....
        /*0868*/ 	.word	0x00009080
        /*086c*/ 	.word	0x00000000
        /*0870*/ 	.word	0x00000000
        /*0874*/ 	.short	0x010a
        /*0876*/ 	.byte	0xff
	.zero		1


	//   ....[119]....
        /*0878*/ 	.word	0x000090e0
        /*087c*/ 	.word	0x00000000
        /*0880*/ 	.word	0x00000000
        /*0884*/ 	.short	0x010a
        /*0886*/ 	.byte	0xff
	.zero		1


	//   ....[120]....
        /*0888*/ 	.word	0x00009130
        /*088c*/ 	.word	0x00000000
        /*0890*/ 	.word	0x00000110
        /*0894*/ 	.short	0x010a
        /*0896*/ 	.byte	0xff
	.zero		1


	//   ....[121]....
        /*0898*/ 	.word	0x00009190
        /*089c*/ 	.word	0x00000000
        /*08a0*/ 	.word	0x000000c0
        /*08a4*/ 	.short	0x010a
        /*08a6*/ 	.byte	0xff
	.zero		1


	//   ....[122]....
        /*08a8*/ 	.word	0x000091e0
        /*08ac*/ 	.word	0x00000000
        /*08b0*/ 	.word	0x000000b0
        /*08b4*/ 	.short	0x010a
        /*08b6*/ 	.byte	0xff
	.zero		1


	//   ....[123]....
        /*08b8*/ 	.word	0x00009240
        /*08bc*/ 	.word	0x00000000
        /*08c0*/ 	.word	0x000000c0
        /*08c4*/ 	.short	0x010a
        /*08c6*/ 	.byte	0xff
	.zero		1


	//   ....[124]....
        /*08c8*/ 	.word	0x00009290
        /*08cc*/ 	.word	0x00000000
        /*08d0*/ 	.word	0x000000b0
        /*08d4*/ 	.short	0x010a
        /*08d6*/ 	.byte	0xff
	.zero		1


	//   ....[125]....
        /*08d8*/ 	.word	0x000092f0
        /*08dc*/ 	.word	0x00000002
        /*08e0*/ 	.word	0x000000f0
        /*08e4*/ 	.short	0x010a
        /*08e6*/ 	.byte	0xff
	.zero		1


	//   ....[126]....
        /*08e8*/ 	.word	0x00009350
        /*08ec*/ 	.word	0x00000000
        /*08f0*/ 	.word	0x00000000
        /*08f4*/ 	.short	0x010a
        /*08f6*/ 	.byte	0xff
	.zero		1


	//   ....[127]....
        /*08f8*/ 	.word	0x000093b0
        /*08fc*/ 	.word	0x00000000
        /*0900*/ 	.word	0x00000000
        /*0904*/ 	.short	0x010a
        /*0906*/ 	.byte	0xff
	.zero		1


	//   ....[128]....
        /*0908*/ 	.word	0x00009410
        /*090c*/ 	.word	0x00000000
        /*0910*/ 	.word	0x00000000
        /*0914*/ 	.short	0x010a
        /*0916*/ 	.byte	0xff
	.zero		1


	//   ....[129]....
        /*0918*/ 	.word	0x00009470
        /*091c*/ 	.word	0x00000000
        /*0920*/ 	.word	0x00000000
        /*0924*/ 	.short	0x010a
        /*0926*/ 	.byte	0xff
	.zero		1


	//   ....[130]....
        /*0928*/ 	.word	0x000094d0
        /*092c*/ 	.word	0x00000000
        /*0930*/ 	.word	0x00000000
        /*0934*/ 	.short	0x010a
        /*0936*/ 	.byte	0xff
	.zero		1


	//   ....[131]....
        /*0938*/ 	.word	0x00009520
        /*093c*/ 	.word	0x00000000
        /*0940*/ 	.word	0x000000b0
        /*0944*/ 	.short	0x010a
        /*0946*/ 	.byte	0xff
	.zero		1


	//   ....[132]....
        /*0948*/ 	.word	0x00009580
        /*094c*/ 	.word	0x00000000
        /*0950*/ 	.word	0x000000a8
        /*0954*/ 	.short	0x010a
        /*0956*/ 	.byte	0xff
	.zero		1


	//   ....[133]....
        /*0958*/ 	.word	0x000095e0
        /*095c*/ 	.word	0x00000000
        /*0960*/ 	.word	0x00000080
        /*0964*/ 	.short	0x010a
        /*0966*/ 	.byte	0xff
	.zero		1


	//   ....[134]....
        /*0968*/ 	.word	0x00009640
        /*096c*/ 	.word	0x00000000
        /*0970*/ 	.word	0x00000088
        /*0974*/ 	.short	0x010a
        /*0976*/ 	.byte	0xff
	.zero		1


	//   ....[135]....
        /*0978*/ 	.word	0x000096a0
        /*097c*/ 	.word	0x00000000
        /*0980*/ 	.word	0x00000090
        /*0984*/ 	.short	0x010a
        /*0986*/ 	.byte	0xff
	.zero		1


	//   ....[136]....
        /*0988*/ 	.word	0x00009700
        /*098c*/ 	.word	0x00000000
        /*0990*/ 	.word	0x00000098
        /*0994*/ 	.short	0x010a
        /*0996*/ 	.byte	0xff
	.zero		1


	//   ....[137]....
        /*0998*/ 	.word	0x00009760
        /*099c*/ 	.word	0x00000000
        /*09a0*/ 	.word	0x00000080
        /*09a4*/ 	.short	0x010a
        /*09a6*/ 	.byte	0xff
	.zero		1


	//   ....[138]....
        /*09a8*/ 	.word	0x000097c0
        /*09ac*/ 	.word	0x00000000
        /*09b0*/ 	.word	0x00000088
        /*09b4*/ 	.short	0x010a
        /*09b6*/ 	.byte	0xff
	.zero		1


	//   ....[139]....
        /*09b8*/ 	.word	0x00009820
        /*09bc*/ 	.word	0x00000000
        /*09c0*/ 	.word	0x00000090
        /*09c4*/ 	.short	0x010a
        /*09c6*/ 	.byte	0xff
	.zero		1


	//   ....[140]....
        /*09c8*/ 	.word	0x00009870
        /*09cc*/ 	.word	0x00000000
        /*09d0*/ 	.word	0x000000b0
        /*09d4*/ 	.short	0x010a
        /*09d6*/ 	.byte	0xff
	.zero		1


	//   ....[141]....
        /*09d8*/ 	.word	0x000098d0
        /*09dc*/ 	.word	0x00000002
        /*09e0*/ 	.word	0x00000060
        /*09e4*/ 	.short	0x010a
        /*09e6*/ 	.byte	0xff
	.zero		1


	//   ....[142]....
        /*09e8*/ 	.word	0x00009920
        /*09ec*/ 	.word	0x00000040
        /*09f0*/ 	.word	0x000000d0
        /*09f4*/ 	.short	0x010a
        /*09f6*/ 	.byte	0xff
	.zero		1


	//   ....[143]....
        /*09f8*/ 	.word	0x00009970
        /*09fc*/ 	.word	0x00000002
        /*0a00*/ 	.word	0x00000060
        /*0a04*/ 	.short	0x010a
        /*0a06*/ 	.byte	0xff
	.zero		1


	//   ....[144]....
        /*0a08*/ 	.word	0x000099c0
        /*0a0c*/ 	.word	0x00000000
        /*0a10*/ 	.word	0x00000060
        /*0a14*/ 	.short	0x010a
        /*0a16*/ 	.byte	0xff
	.zero		1


	//   ....[145]....
        /*0a18*/ 	.word	0x00009a10
        /*0a1c*/ 	.word	0x00000000
        /*0a20*/ 	.word	0x00000060
        /*0a24*/ 	.short	0x010a
        /*0a26*/ 	.byte	0xff
	.zero		1


	//----- nvinfo : EIATTR_NUM_MBARRIERS
	.align		4
.L_47:
        /*0a28*/ 	.byte	0x03, 0x38
        /*0a2a*/ 	.short	0x0026


	//----- nvinfo : EIATTR_EXIT_INSTR_OFFSETS
	.align		4
        /*0a2c*/ 	.byte	0x04, 0x1c
        /*0a2e*/ 	.short	(.L_49 - .L_48)


	//   ....[0]....
.L_48:
        /*0a30*/ 	.word	0x00002640


	//   ....[1]....
        /*0a34*/ 	.word	0x00002b30


	//   ....[2]....
        /*0a38*/ 	.word	0x00002b90


	//   ....[3]....
        /*0a3c*/ 	.word	0x00003a90


	//   ....[4]....
        /*0a40*/ 	.word	0x00004ac0


	//   ....[5]....
        /*0a44*/ 	.word	0x00004b00


	//   ....[6]....
        /*0a48*/ 	.word	0x00008cc0


	//   ....[7]....
        /*0a4c*/ 	.word	0x00008d40


	//   ....[8]....
        /*0a50*/ 	.word	0x00008d70


	//   ....[9]....
        /*0a54*/ 	.word	0x00008de0


	//----- nvinfo : EIATTR_MAX_THREADS
	.align		4
.L_49:
        /*0a58*/ 	.byte	0x04, 0x05
        /*0a5a*/ 	.short	(.L_51 - .L_50)
.L_50:
        /*0a5c*/ 	.word	0x00000100
        /*0a60*/ 	.word	0x00000001
        /*0a64*/ 	.word	0x00000001


	//----- nvinfo : EIATTR_CRS_STACK_SIZE
	.align		4
.L_51:
        /*0a68*/ 	.byte	0x04, 0x1e
        /*0a6a*/ 	.short	(.L_53 - .L_52)
.L_52:
        /*0a6c*/ 	.word	0x00000000


	//----- nvinfo : EIATTR_CBANK_PARAM_SIZE
	.align		4
.L_53:
        /*0a70*/ 	.byte	0x03, 0x19
        /*0a72*/ 	.short	0x0800


	//----- nvinfo : EIATTR_PARAM_CBANK
	.align		4
        /*0a74*/ 	.byte	0x04, 0x0a
        /*0a76*/ 	.short	(.L_55 - .L_54)
	.align		4
.L_54:
        /*0a78*/ 	.word	index@(.nv.constant0._ZN7cutlass13device_kernelINS_4gemm6kernel13GemmUniversalIN4cute5tupleIJiiiiEEENS1_10collective13CollectiveMmaINS1_35MainloopSm100TmaUmmaWarpSpecializedILi6ELi2ELi4ENS5_IJNS4_1CILi1EEESB_SB_EEEEENS5_IJNSA_ILi128EEESE_NSA_ILi64EEEEEENS_6half_tENS5_IJlSB_lEEESH_SI_NS4_8TiledMMAINS4_8MMA_AtomIJNS4_20SM100_MMA_F16BF16_SSISH_SH_fLi128ELi128ELNS4_4UMMA5MajorE0ELSN_0ELNSM_7ScaleInE0ELSO_0EEEEEENS4_6LayoutISC_NS5_IJNSA_ILi0EEESS_SS_EEEEENS5_IJNS4_10UnderscoreESV_SV_EEEEENS4_13SM90_TMA_LOADENS4_14ComposedLayoutINS4_7SwizzleILi3ELi4ELi3EEENS4_18smem_ptr_flag_bitsILi16EEENSR_INS5_IJNSA_ILi8EEESF_EEENS5_IJSF_SB_EEEEEEEvNS4_8identityESY_S18_vS19_EENS_8epilogue10collective18CollectiveEpilogueINS1B_23Sm100TmaWarpSpecializedILi4ELi2ELi32ELb1ELb0EEEJSG_NS5_IJNSR_ISE_SB_EENSR_INSA_ILi32EEESB_EEEEESH_SI_SH_SI_NS1B_6fusion15FusionCallbacksIS1F_NS1K_17LinearCombinationISH_fSH_fLNS_15FloatRoundStyleE2EEESG_S1J_JEEENS4_5SM1004TMEM4LOAD26SM100_TMEM_LOAD_32dp32b32xESY_NSZ_INS10_ILi2ELi4ELi3EEES13_NSR_INS5_IJS14_S1H_EEENS5_IJS1H_SB_EEEEEEENS4_39AutoVectorizingCopyWithAssumedAlignmentILi128EEENS4_14SM90_TMA_STOREES1Y_S20_S20_EEEvvEEEEvNT_6ParamsE)
        /*0a7c*/ 	.short	0x0380
        /*0a7e*/ 	.short	0x0800


	//----- nvinfo : EIATTR_SW_WAR
	.align		4
.L_55:
        /*0a80*/ 	.byte	0x04, 0x36
        /*0a82*/ 	.short	(.L_57 - .L_56)
.L_56:
        /*0a84*/ 	.word	0x00000008
.L_57:


//--------------------- .nv.callgraph             --------------------------
	.section	.nv.callgraph,"",@"SHT_CUDA_CALLGRAPH"
	.align	4
	.sectionentsize	8
	.align		4
        /*0000*/ 	.word	0x00000000
	.align		4
        /*0004*/ 	.word	0xffffffff
	.align		4
        /*0008*/ 	.word	index@(_ZN7cutlass13device_kernelINS_4gemm6kernel13GemmUniversalIN4cute5tupleIJiiiiEEENS1_10collective13CollectiveMmaINS1_35MainloopSm100TmaUmmaWarpSpecializedILi6ELi2ELi4ENS5_IJNS4_1CILi1EEESB_SB_EEEEENS5_IJNSA_ILi128EEESE_NSA_ILi64EEEEEENS_6half_tENS5_IJlSB_lEEESH_SI_NS4_8TiledMMAINS4_8MMA_AtomIJNS4_20SM100_MMA_F16BF16_SSISH_SH_fLi128ELi128ELNS4_4UMMA5MajorE0ELSN_0ELNSM_7ScaleInE0ELSO_0EEEEEENS4_6LayoutISC_NS5_IJNSA_ILi0EEESS_SS_EEEEENS5_IJNS4_10UnderscoreESV_SV_EEEEENS4_13SM90_TMA_LOADENS4_14ComposedLayoutINS4_7SwizzleILi3ELi4ELi3EEENS4_18smem_ptr_flag_bitsILi16EEENSR_INS5_IJNSA_ILi8EEESF_EEENS5_IJSF_SB_EEEEEEEvNS4_8identityESY_S18_vS19_EENS_8epilogue10collective18CollectiveEpilogueINS1B_23Sm100TmaWarpSpecializedILi4ELi2ELi32ELb1ELb0EEEJSG_NS5_IJNSR_ISE_SB_EENSR_INSA_ILi32EEESB_EEEEESH_SI_SH_SI_NS1B_6fusion15FusionCallbacksIS1F_NS1K_17LinearCombinationISH_fSH_fLNS_15FloatRoundStyleE2EEESG_S1J_JEEENS4_5SM1004TMEM4LOAD26SM100_TMEM_LOAD_32dp32b32xESY_NSZ_INS10_ILi2ELi4ELi3EEES13_NSR_INS5_IJS14_S1H_EEENS5_IJS1H_SB_EEEEEEENS4_39AutoVectorizingCopyWithAssumedAlignmentILi128EEENS4_14SM90_TMA_STOREES1Y_S20_S20_EEEvvEEEEvNT_6ParamsE)
	.align		4
        /*000c*/ 	.word	index@(__assertfail)
	.align		4
        /*0010*/ 	.word	0x00000000
	.align		4
        /*0014*/ 	.word	0xfffffffe
	.align		4
        /*0018*/ 	.word	0x00000000
	.align		4
        /*001c*/ 	.word	0xfffffffd
	.align		4
        /*0020*/ 	.word	0x00000000
	.align		4
        /*0024*/ 	.word	0xfffffffc


//--------------------- .nv.constant4             --------------------------
	.section	.nv.constant4,"a",@progbits
	.align	8
	.align		8
.nv.constant4:
        /*0000*/ 	.dword	__assertfail
	.align		8
        /*0008*/ 	.dword	__unnamed_1
	.align		8
        /*0010*/ 	.dword	__unnamed_2
	.align		8
        /*0018*/ 	.dword	_ZN40_INTERNAL_b9086e4e_4_k_cu_4791abf7_261684cuda3std3__45__cpo5beginE
	.align		8
        /*0020*/ 	.dword	_ZN40_INTERNAL_b9086e4e_4_k_cu_4791abf7_261684cuda3std3__45__cpo3endE
	.align		8
        /*0028*/ 	.dword	_ZN40_INTERNAL_b9086e4e_4_k_cu_4791abf7_261684cuda3std3__45__cpo6cbeginE
	.align		8
        /*0030*/ 	.dword	_ZN40_INTERNAL_b9086e4e_4_k_cu_4791abf7_261684cuda3std3__45__cpo4cendE
	.align		8
        /*0038*/ 	.dword	_ZN40_INTERNAL_b9086e4e_4_k_cu_4791abf7_261684cuda3std3__442_GLOBAL__N__b9086e4e_4_k_cu_4791abf7_261686ignoreE
	.align		8
        /*0040*/ 	.dword	_ZN40_INTERNAL_b9086e4e_4_k_cu_4791abf7_261684cuda3std3__419piecewise_constructE
	.align		8
        /*0048*/ 	.dword	_ZN40_INTERNAL_b9086e4e_4_k_cu_4791abf7_261684cuda3std3__48in_placeE
	.align		8
        /*0050*/ 	.dword	_ZN40_INTERNAL_b9086e4e_4_k_cu_4791abf7_261684cuda3std6ranges3__45__cpo4swapE
	.align		8
        /*0058*/ 	.dword	_ZN40_INTERNAL_b9086e4e_4_k_cu_4791abf7_261684cuda3std6ranges3__45__cpo9iter_moveE
	.align		8
        /*0060*/ 	.dword	_ZN40_INTERNAL_b9086e4e_4_k_cu_4791abf7_261684cute7productE
	.align		8
        /*0068*/ 	.dword	_ZN40_INTERNAL_b9086e4e_4_k_cu_4791abf7_261684cute1_E
	.align		8
        /*0070*/ 	.dword	$str$25
	.align		8
        /*0078*/ 	.dword	$str$26
	.align		8
        /*0080*/ 	.dword	$str$27
	.align		8
        /*0088*/ 	.dword	$str$28


//--------------------- .text._ZN7cutlass13device_kernelINS_4gemm6kernel13GemmUniversalIN4cute5tupleIJiiiiEEENS1_10collective13CollectiveMmaINS1_35MainloopSm100TmaUmmaWarpSpecializedILi6ELi2ELi4ENS5_IJNS4_1CILi1EEESB_SB_EEEEENS5_IJNSA_ILi128EEESE_NSA_ILi64EEEEEENS_6half_tENS5_IJlSB_lEEESH_SI_NS4_8TiledMMAINS4_8MMA_AtomIJNS4_20SM100_MMA_F16BF16_SSISH_SH_fLi128ELi128ELNS4_4UMMA5MajorE0ELSN_0ELNSM_7ScaleInE0ELSO_0EEEEEENS4_6LayoutISC_NS5_IJNSA_ILi0EEESS_SS_EEEEENS5_IJNS4_10UnderscoreESV_SV_EEEEENS4_13SM90_TMA_LOADENS4_14ComposedLayoutINS4_7SwizzleILi3ELi4ELi3EEENS4_18smem_ptr_flag_bitsILi16EEENSR_INS5_IJNSA_ILi8EEESF_EEENS5_IJSF_SB_EEEEEEEvNS4_8identityESY_S18_vS19_EENS_8epilogue10collective18CollectiveEpilogueINS1B_23Sm100TmaWarpSpecializedILi4ELi2ELi32ELb1ELb0EEEJSG_NS5_IJNSR_ISE_SB_EENSR_INSA_ILi32EEESB_EEEEESH_SI_SH_SI_NS1B_6fusion15FusionCallbacksIS1F_NS1K_17LinearCombinationISH_fSH_fLNS_15FloatRoundStyleE2EEESG_S1J_JEEENS4_5SM1004TMEM4LOAD26SM100_TMEM_LOAD_32dp32b32xESY_NSZ_INS10_ILi2ELi4ELi3EEES13_NSR_INS5_IJS14_S1H_EEENS5_IJS1H_SB_EEEEEEENS4_39AutoVectorizingCopyWithAssumedAlignmentILi128EEENS4_14SM90_TMA_STOREES1Y_S20_S20_EEEvvEEEEvNT_6ParamsE --------------------------
	.section	.text._ZN7cutlass13device_kernelINS_4gemm6kernel13GemmUniversalIN4cute5tupleIJiiiiEEENS1_10collective13CollectiveMmaINS1_35MainloopSm100TmaUmmaWarpSpecializedILi6ELi2ELi4ENS5_IJNS4_1CILi1EEESB_SB_EEEEENS5_IJNSA_ILi128EEESE_NSA_ILi64EEEEEENS_6half_tENS5_IJlSB_lEEESH_SI_NS4_8TiledMMAINS4_8MMA_AtomIJNS4_20SM100_MMA_F16BF16_SSISH_SH_fLi128ELi128ELNS4_4UMMA5MajorE0ELSN_0ELNSM_7ScaleInE0ELSO_0EEEEEENS4_6LayoutISC_NS5_IJNSA_ILi0EEESS_SS_EEEEENS5_IJNS4_10UnderscoreESV_SV_EEEEENS4_13SM90_TMA_LOADENS4_14ComposedLayoutINS4_7SwizzleILi3ELi4ELi3EEENS4_18smem_ptr_flag_bitsILi16EEENSR_INS5_IJNSA_ILi8EEESF_EEENS5_IJSF_SB_EEEEEEEvNS4_8identityESY_S18_vS19_EENS_8epilogue10collective18CollectiveEpilogueINS1B_23Sm100TmaWarpSpecializedILi4ELi2ELi32ELb1ELb0EEEJSG_NS5_IJNSR_ISE_SB_EENSR_INSA_ILi32EEESB_EEEEESH_SI_SH_SI_NS1B_6fusion15FusionCallbacksIS1F_NS1K_17LinearCombinationISH_fSH_fLNS_15FloatRoundStyleE2EEESG_S1J_JEEENS4_5SM1004TMEM4LOAD26SM100_TMEM_LOAD_32dp32b32xESY_NSZ_INS10_ILi2ELi4ELi3EEES13_NSR_INS5_IJS14_S1H_EEENS5_IJS1H_SB_EEEEEEENS4_39AutoVectorizingCopyWithAssumedAlignmentILi128EEENS4_14SM90_TMA_STOREES1Y_S20_S20_EEEvvEEEEvNT_6ParamsE,"ax",@progbits
	.align	128
.text._ZN7cutlass13device_kernelINS_4gemm6kernel13GemmUniversalIN4cute5tupleIJiiiiEEENS1_10collective13CollectiveMmaINS1_35MainloopSm100TmaUmmaWarpSpecializedILi6ELi2ELi4ENS5_IJNS4_1CILi1EEESB_SB_EEEEENS5_IJNSA_ILi128EEESE_NSA_ILi64EEEEEENS_6half_tENS5_IJlSB_lEEESH_SI_NS4_8TiledMMAINS4_8MMA_AtomIJNS4_20SM100_MMA_F16BF16_SSISH_SH_fLi128ELi128ELNS4_4UMMA5MajorE0ELSN_0ELNSM_7ScaleInE0ELSO_0EEEEEENS4_6LayoutISC_NS5_IJNSA_ILi0EEESS_SS_EEEEENS5_IJNS4_10UnderscoreESV_SV_EEEEENS4_13SM90_TMA_LOADENS4_14ComposedLayoutINS4_7SwizzleILi3ELi4ELi3EEENS4_18smem_ptr_flag_bitsILi16EEENSR_INS5_IJNSA_ILi8EEESF_EEENS5_IJSF_SB_EEEEEEEvNS4_8identityESY_S18_vS19_EENS_8epilogue10collective18CollectiveEpilogueINS1B_23Sm100TmaWarpSpecializedILi4ELi2ELi32ELb1ELb0EEEJSG_NS5_IJNSR_ISE_SB_EENSR_INSA_ILi32EEESB_EEEEESH_SI_SH_SI_NS1B_6fusion15FusionCallbacksIS1F_NS1K_17LinearCombinationISH_fSH_fLNS_15FloatRoundStyleE2EEESG_S1J_JEEENS4_5SM1004TMEM4LOAD26SM100_TMEM_LOAD_32dp32b32xESY_NSZ_INS10_ILi2ELi4ELi3EEES13_NSR_INS5_IJS14_S1H_EEENS5_IJS1H_SB_EEEEEEENS4_39AutoVectorizingCopyWithAssumedAlignmentILi128EEENS4_14SM90_TMA_STOREES1Y_S20_S20_EEEvvEEEEvNT_6ParamsE:
        .type           _ZN7cutlass13device_kernelINS_4gemm6kernel13GemmUniversalIN4cute5tupleIJiiiiEEENS1_10collective13CollectiveMmaINS1_35MainloopSm100TmaUmmaWarpSpecializedILi6ELi2ELi4ENS5_IJNS4_1CILi1EEESB_SB_EEEEENS5_IJNSA_ILi128EEESE_NSA_ILi64EEEEEENS_6half_tENS5_IJlSB_lEEESH_SI_NS4_8TiledMMAINS4_8MMA_AtomIJNS4_20SM100_MMA_F16BF16_SSISH_SH_fLi128ELi128ELNS4_4UMMA5MajorE0ELSN_0ELNSM_7ScaleInE0ELSO_0EEEEEENS4_6LayoutISC_NS5_IJNSA_ILi0EEESS_SS_EEEEENS5_IJNS4_10UnderscoreESV_SV_EEEEENS4_13SM90_TMA_LOADENS4_14ComposedLayoutINS4_7SwizzleILi3ELi4ELi3EEENS4_18smem_ptr_flag_bitsILi16EEENSR_INS5_IJNSA_ILi8EEESF_EEENS5_IJSF_SB_EEEEEEEvNS4_8identityESY_S18_vS19_EENS_8epilogue10collective18CollectiveEpilogueINS1B_23Sm100TmaWarpSpecializedILi4ELi2ELi32ELb1ELb0EEEJSG_NS5_IJNSR_ISE_SB_EENSR_INSA_ILi32EEESB_EEEEESH_SI_SH_SI_NS1B_6fusion15FusionCallbacksIS1F_NS1K_17LinearCombinationISH_fSH_fLNS_15FloatRoundStyleE2EEESG_S1J_JEEENS4_5SM1004TMEM4LOAD26SM100_TMEM_LOAD_32dp32b32xESY_NSZ_INS10_ILi2ELi4ELi3EEES13_NSR_INS5_IJS14_S1H_EEENS5_IJS1H_SB_EEEEEEENS4_39AutoVectorizingCopyWithAssumedAlignmentILi128EEENS4_14SM90_TMA_STOREES1Y_S20_S20_EEEvvEEEEvNT_6ParamsE,@function
        .size           _ZN7cutlass13device_kernelINS_4gemm6kernel13GemmUniversalIN4cute5tupleIJiiiiEEENS1_10collective13CollectiveMmaINS1_35MainloopSm100TmaUmmaWarpSpecializedILi6ELi2ELi4ENS5_IJNS4_1CILi1EEESB_SB_EEEEENS5_IJNSA_ILi128EEESE_NSA_ILi64EEEEEENS_6half_tENS5_IJlSB_lEEESH_SI_NS4_8TiledMMAINS4_8MMA_AtomIJNS4_20SM100_MMA_F16BF16_SSISH_SH_fLi128ELi128ELNS4_4UMMA5MajorE0ELSN_0ELNSM_7ScaleInE0ELSO_0EEEEEENS4_6LayoutISC_NS5_IJNSA_ILi0EEESS_SS_EEEEENS5_IJNS4_10UnderscoreESV_SV_EEEEENS4_13SM90_TMA_LOADENS4_14ComposedLayoutINS4_7SwizzleILi3ELi4ELi3EEENS4_18smem_ptr_flag_bitsILi16EEENSR_INS5_IJNSA_ILi8EEESF_EEENS5_IJSF_SB_EEEEEEEvNS4_8identityESY_S18_vS19_EENS_8epilogue10collective18CollectiveEpilogueINS1B_23Sm100TmaWarpSpecializedILi4ELi2ELi32ELb1ELb0EEEJSG_NS5_IJNSR_ISE_SB_EENSR_INSA_ILi32EEESB_EEEEESH_SI_SH_SI_NS1B_6fusion15FusionCallbacksIS1F_NS1K_17LinearCombinationISH_fSH_fLNS_15FloatRoundStyleE2EEESG_S1J_JEEENS4_5SM1004TMEM4LOAD26SM100_TMEM_LOAD_32dp32b32xESY_NSZ_INS10_ILi2ELi4ELi3EEES13_NSR_INS5_IJS14_S1H_EEENS5_IJS1H_SB_EEEEEEENS4_39AutoVectorizingCopyWithAssumedAlignmentILi128EEENS4_14SM90_TMA_STOREES1Y_S20_S20_EEEvvEEEEvNT_6ParamsE,(.L_x_182 - _ZN7cutlass13device_kernelINS_4gemm6kernel13GemmUniversalIN4cute5tupleIJiiiiEEENS1_10collective13CollectiveMmaINS1_35MainloopSm100TmaUmmaWarpSpecializedILi6ELi2ELi4ENS5_IJNS4_1CILi1EEESB_SB_EEEEENS5_IJNSA_ILi128EEESE_NSA_ILi64EEEEEENS_6half_tENS5_IJlSB_lEEESH_SI_NS4_8TiledMMAINS4_8MMA_AtomIJNS4_20SM100_MMA_F16BF16_SSISH_SH_fLi128ELi128ELNS4_4UMMA5MajorE0ELSN_0ELNSM_7ScaleInE0ELSO_0EEEEEENS4_6LayoutISC_NS5_IJNSA_ILi0EEESS_SS_EEEEENS5_IJNS4_10UnderscoreESV_SV_EEEEENS4_13SM90_TMA_LOADENS4_14ComposedLayoutINS4_7SwizzleILi3ELi4ELi3EEENS4_18smem_ptr_flag_bitsILi16EEENSR_INS5_IJNSA_ILi8EEESF_EEENS5_IJSF_SB_EEEEEEEvNS4_8identityESY_S18_vS19_EENS_8epilogue10collective18CollectiveEpilogueINS1B_23Sm100TmaWarpSpecializedILi4ELi2ELi32ELb1ELb0EEEJSG_NS5_IJNSR_ISE_SB_EENSR_INSA_ILi32EEESB_EEEEESH_SI_SH_SI_NS1B_6fusion15FusionCallbacksIS1F_NS1K_17LinearCombinationISH_fSH_fLNS_15FloatRoundStyleE2EEESG_S1J_JEEENS4_5SM1004TMEM4LOAD26SM100_TMEM_LOAD_32dp32b32xESY_NSZ_INS10_ILi2ELi4ELi3EEES13_NSR_INS5_IJS14_S1H_EEENS5_IJS1H_SB_EEEEEEENS4_39AutoVectorizingCopyWithAssumedAlignmentILi128EEENS4_14SM90_TMA_STOREES1Y_S20_S20_EEEvvEEEEvNT_6ParamsE)
        .other          _ZN7cutlass13device_kernelINS_4gemm6kernel13GemmUniversalIN4cute5tupleIJiiiiEEENS1_10collective13CollectiveMmaINS1_35MainloopSm100TmaUmmaWarpSpecializedILi6ELi2ELi4ENS5_IJNS4_1CILi1EEESB_SB_EEEEENS5_IJNSA_ILi128EEESE_NSA_ILi64EEEEEENS_6half_tENS5_IJlSB_lEEESH_SI_NS4_8TiledMMAINS4_8MMA_AtomIJNS4_20SM100_MMA_F16BF16_SSISH_SH_fLi128ELi128ELNS4_4UMMA5MajorE0ELSN_0ELNSM_7ScaleInE0ELSO_0EEEEEENS4_6LayoutISC_NS5_IJNSA_ILi0EEESS_SS_EEEEENS5_IJNS4_10UnderscoreESV_SV_EEEEENS4_13SM90_TMA_LOADENS4_14ComposedLayoutINS4_7SwizzleILi3ELi4ELi3EEENS4_18smem_ptr_flag_bitsILi16EEENSR_INS5_IJNSA_ILi8EEESF_EEENS5_IJSF_SB_EEEEEEEvNS4_8identityESY_S18_vS19_EENS_8epilogue10collective18CollectiveEpilogueINS1B_23Sm100TmaWarpSpecializedILi4ELi2ELi32ELb1ELb0EEEJSG_NS5_IJNSR_ISE_SB_EENSR_INSA_ILi32EEESB_EEEEESH_SI_SH_SI_NS1B_6fusion15FusionCallbacksIS1F_NS1K_17LinearCombinationISH_fSH_fLNS_15FloatRoundStyleE2EEESG_S1J_JEEENS4_5SM1004TMEM4LOAD26SM100_TMEM_LOAD_32dp32b32xESY_NSZ_INS10_ILi2ELi4ELi3EEES13_NSR_INS5_IJS14_S1H_EEENS5_IJS1H_SB_EEEEEEENS4_39AutoVectorizingCopyWithAssumedAlignmentILi128EEENS4_14SM90_TMA_STOREES1Y_S20_S20_EEEvvEEEEvNT_6ParamsE,@"STO_CUDA_ENTRY STV_DEFAULT"
_ZN7cutlass13device_kernelINS_4gemm6kernel13GemmUniversalIN4cute5tupleIJiiiiEEENS1_10collective13CollectiveMmaINS1_35MainloopSm100TmaUmmaWarpSpecializedILi6ELi2ELi4ENS5_IJNS4_1CILi1EEESB_SB_EEEEENS5_IJNSA_ILi128EEESE_NSA_ILi64EEEEEENS_6half_tENS5_IJlSB_lEEESH_SI_NS4_8TiledMMAINS4_8MMA_AtomIJNS4_20SM100_MMA_F16BF16_SSISH_SH_fLi128ELi128ELNS4_4UMMA5MajorE0ELSN_0ELNSM_7ScaleInE0ELSO_0EEEEEENS4_6LayoutISC_NS5_IJNSA_ILi0EEESS_SS_EEEEENS5_IJNS4_10UnderscoreESV_SV_EEEEENS4_13SM90_TMA_LOADENS4_14ComposedLayoutINS4_7SwizzleILi3ELi4ELi3EEENS4_18smem_ptr_flag_bitsILi16EEENSR_INS5_IJNSA_ILi8EEESF_EEENS5_IJSF_SB_EEEEEEEvNS4_8identityESY_S18_vS19_EENS_8epilogue10collective18CollectiveEpilogueINS1B_23Sm100TmaWarpSpecializedILi4ELi2ELi32ELb1ELb0EEEJSG_NS5_IJNSR_ISE_SB_EENSR_INSA_ILi32EEESB_EEEEESH_SI_SH_SI_NS1B_6fusion15FusionCallbacksIS1F_NS1K_17LinearCombinationISH_fSH_fLNS_15FloatRoundStyleE2EEESG_S1J_JEEENS4_5SM1004TMEM4LOAD26SM100_TMEM_LOAD_32dp32b32xESY_NSZ_INS10_ILi2ELi4ELi3EEES13_NSR_INS5_IJS14_S1H_EEENS5_IJS1H_SB_EEEEEEENS4_39AutoVectorizingCopyWithAssumedAlignmentILi128EEENS4_14SM90_TMA_STOREES1Y_S20_S20_EEEvvEEEEvNT_6ParamsE:
[----:B------:R-:W1:Y:S01]  /*0000*/  LDC R1, c[0x0][0x37c] ;  /* 0x0000df00ff017b82 */ /* 0x000e620000000800 */
[----:B------:R-:W2:Y:S01]  /*0010*/  S2R R101, SR_TID.X ;  /* 0x0000000000657919 */ /* 0x000ea20000002100 */
[----:B------:R-:W3:Y:S01]  /*0020*/  LDCU.64 UR4, c[0x0][0x890] ;  /* 0x00011200ff0477ac */ /* 0x000ee20008000a00 */
[----:B------:R-:W-:Y:S02]  /*0030*/  PRMT R88, RZ, 0x7610, R88 ;  /* 0x00007610ff587816 */ /* 0x000fe40000000058 */
[----:B------:R-:W-:Y:S01]  /*0040*/  ELECT P5, URZ, PT ;  /* 0x0000000000ff782f */ /* 0x000fe200038a0000 */
[----:B------:R-:W4:Y:S01]  /*0050*/  LDCU.64 UR46, c[0x0][0x358] ;  /* 0x00006b00ff2e77ac */ /* 0x000f220008000a00 */
[----:B---3--:R-:W-:-:S04]  /*0060*/  UISETP.NE.U32.AND UP0, UPT, UR4, URZ, UPT ;  /* 0x000000ff0400728c */ /* 0x008fc8000bf05070 */
[----:B------:R-:W-:Y:S01]  /*0070*/  UISETP.NE.AND.EX UP0, UPT, UR5, URZ, UPT, UP0 ;  /* 0x000000ff0500728c */ /* 0x000fe2000bf05300 */
[----:B--2---:R-:W-:-:S05]  /*0080*/  SHF.R.U32.HI R92, RZ, 0x5, R101 ;  /* 0x00000005ff5c7819 */ /* 0x004fca0000011665 */
[----:B------:R-:W2:Y:S02]  /*0090*/  SHFL.IDX PT, R0, R92, RZ, 0x1f ;  /* 0x00001fff5c007589 */ /* 0x000ea400000e0000 */
[----:B--2---:R-:W-:Y:S01]  /*00a0*/  R2UR UR8, R0 ;  /* 0x00000000000872ca */ /* 0x004fe200000e0000 */
[----:B-1--4-:R-:W-:-:S14]  /*00b0*/  BRA.U UP0, `(.L_x_0) ;  /* 0x00000001002c7547 */ /* 0x012fdc000b800000 */
[----:B------:R-:W1:Y:S02]  /*00c0*/  LDCU.64 UR6, c[0x0][0x888] ;  /* 0x00011100ff0677ac */ /* 0x000e640008000a00 */
[----:B-1----:R-:W-:-:S04]  /*00d0*/  UISETP.NE.U32.AND UP0, UPT, UR6, URZ, UPT ;  /* 0x000000ff0600728c */ /* 0x002fc8000bf05070 */
[----:B------:R-:W-:-:S09]  /*00e0*/  UISETP.NE.AND.EX UP0, UPT, UR7, URZ, UPT, UP0 ;  /* 0x000000ff0700728c */ /* 0x000fd2000bf05300 */
[----:B------:R-:W-:Y:S05]  /*00f0*/  BRA.U !UP0, `(.L_x_1) ;  /* 0x0000000108107547 */ /* 0x000fea000b800000 */
[----:B------:R-:W1:Y:S02]  /*0100*/  LDC.64 R2, c[0x0][0x888] ;  /* 0x00022200ff027b82 */ /* 0x000e640000000a00 */
[----:B-1----:R1:W5:Y:S01]  /*0110*/  LDG.E R49, desc[UR46][R2.64] ;  /* 0x0000002e02317981 */ /* 0x002362000c1e1900 */
[----:B------:R-:W-:Y:S01]  /*0120*/  HFMA2 R88, -RZ, RZ, 0, 5.9604644775390625e-08 ;  /* 0x00000001ff587431 */ /* 0x000fe200000001ff */
[----:B------:R-:W-:Y:S05]  /*0130*/  BRA `(.L_x_0) ;  /* 0x00000000000c7947 */ /* 0x000fea0003800000 */
.L_x_1:
[----:B------:R-:W1:Y:S01]  /*0140*/  LDCU UR6, c[0x0][0x880] ;  /* 0x00011000ff0677ac */ /* 0x000e620008000800 */
[----:B------:R-:W-:Y:S01]  /*0150*/  HFMA2 R88, -RZ, RZ, 0, 5.9604644775390625e-08 ;  /* 0x00000001ff587431 */ /* 0x000fe200000001ff */
[----:B-1----:R-:W-:-:S07]  /*0160*/  MOV R49, UR6 ;  /* 0x0000000600317c02 */ /* 0x002fce0008000f00 */
.L_x_0:
[----:B------:R-:W2:Y:S02]  /*0170*/  LDCU.64 UR6, c[0x0][0x8b0] ;  /* 0x00011600ff0677ac */ /* 0x000ea40008000a00 */
[----:B--2---:R-:W-:-:S04]  /*0180*/  UISETP.NE.U32.AND UP0, UPT, UR6, URZ, UPT ;  /* 0x000000ff0600728c */ /* 0x004fc8000bf05070 */
[----:B------:R-:W-:-:S09]  /*0190*/  UISETP.NE.AND.EX UP0, UPT, UR7, URZ, UPT, UP0 ;  /* 0x000000ff0700728c */ /* 0x000fd2000bf05300 */
[----:B------:R-:W-:Y:S05]  /*01a0*/  BRA.U UP0, `(.L_x_2) ;  /* 0x0000000100247547 */ /* 0x000fea000b800000 */
[----:B------:R-:W2:Y:S02]  /*01b0*/  LDCU.64 UR6, c[0x0][0x8a8] ;  /* 0x00011500ff0677ac */ /* 0x000ea40008000a00 */
[----:B--2---:R-:W-:-:S04]  /*01c0*/  UISETP.NE.U32.AND UP0, UPT, UR6, URZ, UPT ;  /* 0x000000ff0600728c */ /* 0x004fc8000bf05070 */
[----:B------:R-:W-:-:S09]  /*01d0*/  UISETP.NE.AND.EX UP0, UPT, UR7, URZ, UPT, UP0 ;  /* 0x000000ff0700728c */ /* 0x000fd2000bf05300 */
[----:B------:R-:W-:Y:S05]  /*01e0*/  BRA.U !UP0, `(.L_x_3) ;  /* 0x00000001080c7547 */ /* 0x000fea000b800000 */
[----:B-1----:R-:W1:Y:S02]  /*01f0*/  LDC.64 R2, c[0x0][0x8a8] ;  /* 0x00022a00ff027b82 */ /* 0x002e640000000a00 */
[----:B-1----:R2:W5:Y:S01]  /*0200*/  LDG.E R47, desc[UR46][R2.64] ;  /* 0x0000002e022f7981 */ /* 0x002562000c1e1900 */
[----:B------:R-:W-:Y:S05]  /*0210*/  BRA `(.L_x_2) ;  /* 0x0000000000087947 */ /* 0x000fea0003800000 */
.L_x_3:
[----:B------:R-:W2:Y:S02]  /*0220*/  LDCU UR6, c[0x0][0x8a0] ;  /* 0x00011400ff0677ac */ /* 0x000ea40008000800 */
[----:B--2---:R-:W-:Y:S02]  /*0230*/  MOV R47, UR6 ;  /* 0x00000006002f7c02 */ /* 0x004fe40008000f00 */
.L_x_2:
[----:B------:R-:W-:Y:S01]  /*0240*/  IMAD.U32 R0, RZ, RZ, UR8 ;  /* 0x00000008ff007e24 */ /* 0x000fe2000f8e00ff */
[----:B------:R-:W-:Y:S04]  /*0250*/  BSSY.RECONVERGENT B0, `(.L_x_4) ;  /* 0x000000c000007945 */ /* 0x000fe80003800200 */
[C---:B------:R-:W-:Y:S02]  /*0260*/  ISETP.NE.OR P1, PT, R0.reuse, 0x1, !P5 ;  /* 0x000000010000780c */ /* 0x040fe40006f25670 */
[----:B------:R-:W-:-:S11]  /*0270*/  ISETP.NE.OR P0, PT, R0, 0x3, !P5 ;  /* 0x000000030000780c */ /* 0x000fd60006f05670 */
[----:B------:R-:W-:Y:S05]  /*0280*/  @P1 BRA `(.L_x_5) ;  /* 0x0000000000201947 */ /* 0x000fea0003800000 */
[----:B------:R-:W3:Y:S02]  /*0290*/  LDCU.64 UR6, c[0x0][0x348] ;  /* 0x00006900ff0677ac */ /* 0x000ee40008000a00 */
[----:B---3--:R-:W-:Y:S02]  /*02a0*/  UIADD3 UR10, UP1, UPT, UR6, 0x80, URZ ;  /* 0x00000080060a7890 */ /* 0x008fe4000ff3e0ff */
[----:B------:R-:W-:Y:S02]  /*02b0*/  UIADD3 UR6, UP0, UPT, UR6, 0x180, URZ ;  /* 0x0000018006067890 */ /* 0x000fe4000ff1e0ff */
[----:B------:R-:W-:Y:S02]  /*02c0*/  UIADD3.X UR11, UPT, UPT, URZ, UR7, URZ, UP1, !UPT ;  /* 0x00000007ff0b7290 */ /* 0x000fe40008ffe4ff */
[----:B------:R-:W-:-:S07]  /*02d0*/  UIADD3.X UR7, UPT, UPT, URZ, UR7, URZ, UP0, !UPT ;  /* 0x00000007ff077290 */ /* 0x000fce00087fe4ff */
[----:B------:R3:W-:Y:S02]  /*02e0*/  UTMACCTL.PF [UR10] ;  /* 0x000000000a0079b9 */ /* 0x0007e40008040000 */
[----:B------:R3:W-:Y:S02]  /*02f0*/  UTMACCTL.PF [UR6] ;  /* 0x00000000060079b9 */ /* 0x0007e40008040000 */
[----:B---3--:R-:W-:Y:S01]  /*0300*/  NOP ;  /* 0x0000000000007918 */ /* 0x008fe20000000000 */
.L_x_5:
[----:B------:R-:W-:Y:S05]  /*0310*/  BSYNC.RECONVERGENT B0 ;  /* 0x0000000000007941 */ /* 0x000fea0003800200 */
.L_x_4:
[----:B------:R-:W-:Y:S04]  /*0320*/  BSSY.RECONVERGENT B0, `(.L_x_6) ;  /* 0x000000a000007945 */ /* 0x000fe80003800200 */
        /* <DEDUP_REMOVED lines=9> */
.L_x_7:
[----:B------:R-:W-:Y:S05]  /*03c0*/  BSYNC.RECONVERGENT B0 ;  /* 0x0000000000007941 */ /* 0x000fea0003800200 */
.L_x_6:
[----:B------:R-:W3:Y:S01]  /*03d0*/  LDCU.64 UR6, c[0x0][0x888] ;  /* 0x00011100ff0677ac */ /* 0x000ee20008000a00 */
[----:B------:R-:W-:Y:S02]  /*03e0*/  UISETP.EQ.U32.AND UP1, UPT, UR4, URZ, UPT ;  /* 0x000000ff0400728c */ /* 0x000fe4000bf22070 */
[----:B------:R-:W-:Y:S02]  /*03f0*/  UPLOP3.LUT UP2, UPT, UPT, UPT, UPT, 0x80, 0x8 ;  /* 0x000000000008789c */ /* 0x000fe40003f4f070 */
[----:B---3--:R-:W-:-:S04]  /*0400*/  UISETP.NE.U32.AND UP0, UPT, UR6, URZ, UPT ;  /* 0x000000ff0600728c */ /* 0x008fc8000bf05070 */
[----:B------:R-:W-:-:S04]  /*0410*/  UISETP.NE.AND.EX UP0, UPT, UR7, URZ, UPT, UP0 ;  /* 0x000000ff0700728c */ /* 0x000fc8000bf05300 */
[----:B------:R-:W-:-:S04]  /*0420*/  UISETP.EQ.OR.EX UP3, UPT, UR5, URZ, !UP0, UP1 ;  /* 0x000000ff0500728c */ /* 0x000fc8000c762710 */
[----:B------:R-:W-:-:S05]  /*0430*/  UP2UR UR50, UPR, URZ, 0x8 ;  /* 0x00000008ff327883 */ /* 0x000fca0008000000 */
[----:B------:R-:W-:Y:S07]  /*0440*/  BRA.U !UP3, `(.L_x_8) ;  /* 0x000000010b207547 */ /* 0x000fee000b800000 */
[----:B------:R-:W-:Y:S01]  /*0450*/  UISETP.NE.U32.AND UP2, UPT, UR4, URZ, UPT ;  /* 0x000000ff0400728c */ /* 0x000fe2000bf45070 */
[----:B-----5:R-:W-:Y:S01]  /*0460*/  FSETP.NEU.AND P0, PT, R49, RZ, PT ;  /* 0x000000ff3100720b */ /* 0x020fe20003f0d000 */
[----:B------:R-:W-:Y:S02]  /*0470*/  USEL UR4, URZ, 0xffffffff, UP0 ;  /* 0xffffffffff047887 */ /* 0x000fe40008000000 */
[----:B------:R-:W-:-:S10]  /*0480*/  UISETP.NE.AND.EX UP2, UPT, UR5, URZ, UPT, UP2 ;  /* 0x000000ff0500728c */ /* 0x000fd4000bf45320 */
[----:B------:R-:W-:Y:S01]  /*0490*/  VOTEU.ANY UP1, P0 ;  /* 0x0000000000ff7886 */ /* 0x000fe20000020100 */
[----:B------:R-:W-:-:S04]  /*04a0*/  @!UP2 USEL UR4, URZ, 0xffffffff, UP1 ;  /* 0xffffffffff04a887 */ /* 0x000fc80008800000 */
[----:B------:R-:W-:-:S04]  /*04b0*/  ULOP3.LUT UR4, UR4, 0x1, URZ, 0xc0, !UPT ;  /* 0x0000000104047892 */ /* 0x000fc8000f8ec0ff */
[----:B------:R-:W-:-:S11]  /*04c0*/  UISETP.NE.U32.AND UP2, UPT, UR4, 0x1, UPT ;  /* 0x000000010400788c */ /* 0x000fd6000bf45070 */
.L_x_8:
[----:B-12---:R-:W1:Y:S01]  /*04d0*/  SHFL.IDX PT, R2, R92, RZ, 0x1f ;  /* 0x00001fff5c027589 */ /* 0x006e6200000e0000 */
[----:B------:R-:W-:-:S04]  /*04e0*/  UISETP.NE.AND UP1, UPT, UR8, 0x2, UPT ;  /* 0x000000020800788c */ /* 0x000fc8000bf25270 */
[----:B------:R-:W-:Y:S01]  /*04f0*/  USEL UR6, URZ, 0x1, UP1 ;  /* 0x00000001ff067887 */ /* 0x000fe20008800000 */
[----:B-1----:R-:W-:-:S13]  /*0500*/  ISETP.NE.AND P0, PT, R2, RZ, PT ;  /* 0x000000ff0200720c */ /* 0x002fda0003f05270 */
[----:B------:R-:W-:Y:S05]  /*0510*/  @P0 BRA `(.L_x_9) ;  /* 0x0000000000580947 */ /* 0x000fea0003800000 */
[----:B------:R-:W1:Y:S01]  /*0520*/  S2UR UR5, SR_CgaCtaId ;  /* 0x00000000000579c3 */ /* 0x000e620000008800 */
[----:B------:R-:W-:Y:S01]  /*0530*/  UMOV UR7, 0x400 ;  /* 0x0000040000077882 */ /* 0x000fe20000000000 */
[----:B------:R-:W-:Y:S01]  /*0540*/  UMOV UR4, 0x1 ;  /* 0x0000000100047882 */ /* 0x000fe20000000000 */
[----:B------:R-:W-:Y:S01]  /*0550*/  ELECT P0, URZ, PT ;  /* 0x0000000000ff782f */ /* 0x000fe20003800000 */
[----:B------:R-:W-:-:S04]  /*0560*/  UIADD3 UR10, UPT, UPT, -UR4, 0x100000, URZ ;  /* 0x00100000040a7890 */ /* 0x000fc8000fffe1ff */
[----:B------:R-:W-:Y:S02]  /*0570*/  USHF.L.U32 UR11, UR10, 0xb, URZ ;  /* 0x0000000b0a0b7899 */ /* 0x000fe400080006ff */
[----:B------:R-:W-:Y:S02]  /*0580*/  USHF.L.U32 UR10, UR10, 0x1, URZ ;  /* 0x000000010a0a7899 */ /* 0x000fe400080006ff */
[----:B-1----:R-:W-:Y:S01]  /*0590*/  ULEA UR5, UR5, UR7, 0x18 ;  /* 0x0000000705057291 */ /* 0x002fe2000f8ec0ff */
[----:B------:R-:W1:Y:S11]  /*05a0*/  FENCE.VIEW.ASYNC.S ;  /* 0x00000000000073c6 */ /* 0x000e760000000000 */
[----:B-1----:R1:W2:Y:S01]  /*05b0*/  SYNCS.EXCH.64 URZ, [UR5], UR10 ;  /* 0x0000000a05ff75b2 */ /* 0x0022a20008000100 */
[----:B------:R1:W3:Y:S01]  /*05c0*/  SYNCS.EXCH.64 URZ, [UR5+0x30], UR10 ;  /* 0x0000300a05ff75b2 */ /* 0x0002e20008000100 */
[----:B------:R1:W4:Y:S01]  /*05d0*/  SYNCS.EXCH.64 URZ, [UR5+0x8], UR10 ;  /* 0x0000080a05ff75b2 */ /* 0x0003220008000100 */
[----:B------:R1:W1:Y:S01]  /*05e0*/  SYNCS.EXCH.64 URZ, [UR5+0x38], UR10 ;  /* 0x0000380a05ff75b2 */ /* 0x0002620008000100 */
        /* <DEDUP_REMOVED lines=8> */
[----:B------:R-:W-:Y:S01]  /*0670*/  NOP ;  /* 0x0000000000007918 */ /* 0x000fe20000000000 */
.L_x_9:
[----:B------:R-:W2:Y:S01]  /*0680*/  SHFL.IDX PT, R2, R92, RZ, 0x1f ;  /* 0x00001fff5c027589 */ /* 0x000ea200000e0000 */
[----:B------:R-:W-:Y:S01]  /*0690*/  NOP ;  /* 0x0000000000007918 */ /* 0x000fe20000000000 */
[----:B--2---:R-:W-:-:S13]  /*06a0*/  ISETP.NE.AND P0, PT, R2, 0x1, PT ;  /* 0x000000010200780c */ /* 0x004fda0003f05270 */
[----:B------:R-:W-:Y:S05]  /*06b0*/  @P0 BRA `(.L_x_10) ;  /* 0x0000000000580947 */ /* 0x000fea0003800000 */
[----:B------:R-:W2:Y:S01]  /*06c0*/  S2UR UR7, SR_CgaCtaId ;  /* 0x00000000000779c3 */ /* 0x000ea20000008800 */
[----:B------:R-:W-:Y:S01]  /*06d0*/  UMOV UR9, 0x400 ;  /* 0x0000040000097882 */ /* 0x000fe20000000000 */
[----:B-1----:R-:W-:Y:S01]  /*06e0*/  UMOV UR5, 0x20 ;  /* 0x0000002000057882 */ /* 0x002fe20000000000 */
[----:B------:R-:W-:Y:S01]  /*06f0*/  UMOV UR4, 0x80 ;  /* 0x0000008000047882 */ /* 0x000fe20000000000 */
[----:B------:R-:W-:-:S04]  /*0700*/  UIADD3 UR10, UPT, UPT, -UR5, 0x100000, URZ ;  /* 0x00100000050a7890 */ /* 0x000fc8000fffe1ff */
[----:B------:R-:W-:Y:S02]  /*0710*/  USHF.L.U32 UR11, UR10, 0xb, URZ ;  /* 0x0000000b0a0b7899 */ /* 0x000fe400080006ff */
[----:B------:R-:W-:Y:S02]  /*0720*/  USHF.L.U32 UR10, UR10, 0x1, URZ ;  /* 0x000000010a0a7899 */ /* 0x000fe400080006ff */
[----:B------:R-:W-:-:S04]  /*0730*/  UIADD3 UR4, UPT, UPT, -UR4, 0x100000, URZ ;  /* 0x0010000004047890 */ /* 0x000fc8000fffe1ff */
[----:B------:R-:W-:Y:S02]  /*0740*/  USHF.L.U32 UR5, UR4, 0xb, URZ ;  /* 0x0000000b04057899 */ /* 0x000fe400080006ff */
[----:B------:R-:W-:Y:S01]  /*0750*/  USHF.L.U32 UR4, UR4, 0x1, URZ ;  /* 0x0000000104047899 */ /* 0x000fe200080006ff */
[----:B------:R-:W-:Y:S01]  /*0760*/  ELECT P0, URZ, PT ;  /* 0x0000000000ff782f */ /* 0x000fe20003800000 */
[----:B--2---:R-:W-:Y:S01]  /*0770*/  ULEA UR7, UR7, UR9, 0x18 ;  /* 0x0000000907077291 */ /* 0x004fe2000f8ec0ff */
[----:B------:R-:W1:Y:S11]  /*0780*/  FENCE.VIEW.ASYNC.S ;  /* 0x00000000000073c6 */ /* 0x000e760000000000 */
[----:B-1----:R2:W1:Y:S01]  /*0790*/  SYNCS.EXCH.64 URZ, [UR7+0x60], UR10 ;  /* 0x0000600a07ff75b2 */ /* 0x0024620008000100 */
[----:B------:R2:W1:Y:S01]  /*07a0*/  SYNCS.EXCH.64 URZ, [UR7+0x80], UR4 ;  /* 0x0000800407ff75b2 */ /* 0x0004620008000100 */
[----:B------:R2:W1:Y:S01]  /*07b0*/  SYNCS.EXCH.64 URZ, [UR7+0x68], UR10 ;  /* 0x0000680a07ff75b2 */ /* 0x0004620008000100 */
[----:B------:R2:W1:Y:S01]  /*07c0*/  SYNCS.EXCH.64 URZ, [UR7+0x88], UR4 ;  /* 0x0000880407ff75b2 */ /* 0x0004620008000100 */
[----:B------:R2:W1:Y:S01]  /*07d0*/  SYNCS.EXCH.64 URZ, [UR7+0x70], UR10 ;  /* 0x0000700a07ff75b2 */ /* 0x0004620008000100 */
[----:B------:R2:W1:Y:S01]  /*07e0*/  SYNCS.EXCH.64 URZ, [UR7+0x90], UR4 ;  /* 0x0000900407ff75b2 */ /* 0x0004620008000100 */
[----:B------:R2:W1:Y:S01]  /*07f0*/  SYNCS.EXCH.64 URZ, [UR7+0x78], UR10 ;  /* 0x0000780a07ff75b2 */ /* 0x0004620008000100 */
[----:B------:R2:W1:Y:S02]  /*0800*/  SYNCS.EXCH.64 URZ, [UR7+0x98], UR4 ;  /* 0x0000980407ff75b2 */ /* 0x0004640008000100 */
[----:B--2---:R-:W-:Y:S01]  /*0810*/  NOP ;  /* 0x0000000000007918 */ /* 0x004fe20000000000 */
.L_x_10:
[----:B------:R-:W2:Y:S01]  /*0820*/  SHFL.IDX PT, R2, R92, RZ, 0x1f ;  /* 0x00001fff5c027589 */ /* 0x000ea200000e0000 */
[----:B------:R-:W-:Y:S01]  /*0830*/  NOP ;  /* 0x0000000000007918 */ /* 0x000fe20000000000 */
[----:B--2---:R-:W-:-:S13]  /*0840*/  ISETP.NE.AND P0, PT, R2, 0x3, PT ;  /* 0x000000030200780c */ /* 0x004fda0003f05270 */
[----:B------:R-:W-:Y:S05]  /*0850*/  @P0 BRA `(.L_x_11) ;  /* 0x0000000000300947 */ /* 0x000fea0003800000 */
[----:B-1----:R-:W1:Y:S01]  /*0860*/  S2UR UR5, SR_CgaCtaId ;  /* 0x00000000000579c3 */ /* 0x002e620000008800 */
        /* <DEDUP_REMOVED lines=8> */
[----:B-1----:R2:W1:Y:S01]  /*08f0*/  SYNCS.EXCH.64 URZ, [UR5+0xa0], UR10 ;  /* 0x0000a00a05ff75b2 */ /* 0x0024620008000100 */
[----:B------:R2:W1:Y:S02]  /*0900*/  SYNCS.EXCH.64 URZ, [UR5+0xa8], UR10 ;  /* 0x0000a80a05ff75b2 */ /* 0x0004640008000100 */
[----:B--2---:R-:W-:Y:S01]  /*0910*/  NOP ;  /* 0x0000000000007918 */ /* 0x004fe20000000000 */
.L_x_11:
[----:B------:R-:W2:Y:S01]  /*0920*/  SHFL.IDX PT, R2, R92, RZ, 0x1f ;  /* 0x00001fff5c027589 */ /* 0x000ea200000e0000 */
[----:B------:R-:W-:Y:S01]  /*0930*/  NOP ;  /* 0x0000000000007918 */ /* 0x000fe20000000000 */
[----:B--2---:R-:W-:-:S13]  /*0940*/  ISETP.NE.AND P0, PT, R2, 0x4, PT ;  /* 0x000000040200780c */ /* 0x004fda0003f05270 */
[----:B------:R-:W-:Y:S05]  /*0950*/  @P0 BRA `(.L_x_12) ;  /* 0x00000000004c0947 */ /* 0x000fea0003800000 */
[----:B-1----:R-:W1:Y:S01]  /*0960*/  S2UR UR5, SR_CgaCtaId ;  /* 0x00000000000579c3 */ /* 0x002e620000008800 */
[----:B------:R-:W-:Y:S01]  /*0970*/  UMOV UR9, 0x100 ;  /* 0x0000010000097882 */ /* 0x000fe20000000000 */
[----:B------:R-:W-:Y:S01]  /*0980*/  UMOV UR7, 0x400 ;  /* 0x0000040000077882 */ /* 0x000fe20000000000 */
[----:B------:R-:W-:Y:S01]  /*0990*/  USEL UR9, UR9, 0xe0, UP2 ;  /* 0x000000e009097887 */ /* 0x000fe20009000000 */
[----:B------:R-:W-:Y:S01]  /*09a0*/  UMOV UR4, 0x1 ;  /* 0x0000000100047882 */ /* 0x000fe20000000000 */
[----:B------:R-:W-:Y:S01]  /*09b0*/  ELECT P0, URZ, PT ;  /* 0x0000000000ff782f */ /* 0x000fe20003800000 */
[----:B------:R-:W-:-:S04]  /*09c0*/  UIADD3 UR10, UPT, UPT, -UR4, 0x100000, URZ ;  /* 0x00100000040a7890 */ /* 0x000fc8000fffe1ff */
[----:B------:R-:W-:Y:S02]  /*09d0*/  USHF.L.U32 UR11, UR10, 0xb, URZ ;  /* 0x0000000b0a0b7899 */ /* 0x000fe400080006ff */
[----:B------:R-:W-:Y:S02]  /*09e0*/  USHF.L.U32 UR10, UR10, 0x1, URZ ;  /* 0x000000010a0a7899 */ /* 0x000fe400080006ff */
[----:B------:R-:W-:-:S04]  /*09f0*/  UIADD3 UR12, UPT, UPT, -UR9, 0x100000, URZ ;  /* 0x00100000090c7890 */ /* 0x000fc8000fffe1ff */
[----:B------:R-:W-:Y:S02]  /*0a00*/  USHF.L.U32 UR13, UR12, 0xb, URZ ;  /* 0x0000000b0c0d7899 */ /* 0x000fe400080006ff */
[----:B------:R-:W-:Y:S02]  /*0a10*/  USHF.L.U32 UR12, UR12, 0x1, URZ ;  /* 0x000000010c0c7899 */ /* 0x000fe400080006ff */
[----:B-1----:R-:W-:Y:S01]  /*0a20*/  ULEA UR5, UR5, UR7, 0x18 ;  /* 0x0000000705057291 */ /* 0x002fe2000f8ec0ff */
[----:B------:R-:W1:Y:S11]  /*0a30*/  FENCE.VIEW.ASYNC.S ;  /* 0x00000000000073c6 */ /* 0x000e760000000000 */
[----:B-1----:R2:W1:Y:S01]  /*0a40*/  SYNCS.EXCH.64 URZ, [UR5+0xb0], UR10 ;  /* 0x0000b00a05ff75b2 */ /* 0x0024620008000100 */
[----:B------:R2:W1:Y:S01]  /*0a50*/  SYNCS.EXCH.64 URZ, [UR5+0xc0], UR12 ;  /* 0x0000c00c05ff75b2 */ /* 0x0004620008000100 */
[----:B------:R2:W1:Y:S01]  /*0a60*/  SYNCS.EXCH.64 URZ, [UR5+0xb8], UR10 ;  /* 0x0000b80a05ff75b2 */ /* 0x0004620008000100 */
[----:B------:R2:W1:Y:S02]  /*0a70*/  SYNCS.EXCH.64 URZ, [UR5+0xc8], UR12 ;  /* 0x0000c80c05ff75b2 */ /* 0x0004640008000100 */
[----:B--2---:R-:W-:Y:S01]  /*0a80*/  NOP ;  /* 0x0000000000007918 */ /* 0x004fe20000000000 */
.L_x_12:
        /* <DEDUP_REMOVED lines=26> */
.L_x_13:
        /* <DEDUP_REMOVED lines=18> */
.L_x_14:
[----:B-1----:R-:W1:Y:S01]  /*0d50*/  S2UR UR5, SR_CTAID.X ;  /* 0x00000000000579c3 */ /* 0x002e620000002500 */
[----:B------:R-:W-:-:S05]  /*0d60*/  CS2R.32 R87, SR_CgaSize ;  /* 0x0000000000577805 */ /* 0x000fca0000008a00 */
[----:B------:R-:W-:-:S05]  /*0d70*/  IMAD R87, R87, -0xa0, RZ ;  /* 0xffffff6057577824 */ /* 0x000fca00078e02ff */
[----:B------:R-:W-:-:S14]  /*0d80*/  R2UR UR9, R87 ;  /* 0x00000000570972ca */ /* 0x000fdc00000e0000 */
[----:B------:R-:W2:Y:S01]  /*0d90*/  LDCU UR9, c[0x0][UR9+0x2b0] ;  /* 0x00005600090977ac */ /* 0x000ea20008000800 */
[----:B------:R-:W-:Y:S01]  /*0da0*/  NOP ;  /* 0x0000000000007918 */ /* 0x000fe20000000000 */
[----:B------:R-:W-:-:S05]  /*0db0*/  CS2R.32 R87, SR_CgaSize ;  /* 0x0000000000577805 */ /* 0x000fca0000008a00 */
[----:B------:R-:W-:-:S05]  /*0dc0*/  IMAD R87, R87, -0xa0, RZ ;  /* 0xffffff6057577824 */ /* 0x000fca00078e02ff */
[----:B------:R-:W-:-:S14]  /*0dd0*/  R2UR UR7, R87 ;  /* 0x00000000570772ca */ /* 0x000fdc00000e0000 */
[----:B------:R-:W3:Y:S01]  /*0de0*/  LDCU UR7, c[0x0][UR7+0x2b4] ;  /* 0x00005680070777ac */ /* 0x000ee20008000800 */
[----:B------:R-:W4:Y:S08]  /*0df0*/  S2UR UR4, SR_CTAID.Y ;  /* 0x00000000000479c3 */ /* 0x000f300000002600 */
[----:B------:R-:W3:Y:S01]  /*0e00*/  LDC R10, c[0x0][0xb24] ;  /* 0x0002c900ff0a7b82 */ /* 0x000ee20000000800 */
[----:B-1----:R-:W-:-:S02]  /*0e10*/  I2FP.F32.U32 R87, UR5 ;  /* 0x0000000500577c45 */ /* 0x002fc40008201000 */
[----:B------:R-:W-:-:S05]  /*0e20*/  CS2R.32 R3, SR_CgaSize ;  /* 0x0000000000037805 */ /* 0x000fca0000008a00 */
[----:B------:R-:W-:-:S06]  /*0e30*/  IMAD R3, R3, -0xa0, RZ ;  /* 0xffffff6003037824 */ /* 0x000fcc00078e02ff */
[----:B------:R-:W1:Y:S01]  /*0e40*/  LDC R3, c[0x0][R3+0x2a0] ;  /* 0x0000a80003037b82 */ /* 0x000e620000000800 */
[----:B------:R-:W-:Y:S01]  /*0e50*/  MOV R15, UR5 ;  /* 0x00000005000f7c02 */ /* 0x000fe20008000f00 */
[----:B--2---:R-:W-:Y:S01]  /*0e60*/  FMUL R87, R87, UR9 ;  /* 0x0000000957577c20 */ /* 0x004fe20008400000 */
[----:B----4-:R-:W-:Y:S02]  /*0e70*/  I2FP.F32.U32 R86, UR4 ;  /* 0x0000000400567c45 */ /* 0x010fe40008201000 */
[----:B------:R-:W-:-:S05]  /*0e80*/  CS2R.32 R2, SR_CgaSize ;  /* 0x0000000000027805 */ /* 0x000fca0000008a00 */
[----:B------:R-:W-:-:S06]  /*0e90*/  IMAD R2, R2, -0xa0, RZ ;  /* 0xffffff6002027824 */ /* 0x000fcc00078e02ff */
[----:B------:R-:W2:Y:S01]  /*0ea0*/  LDC R2, c[0x0][R2+0x2a4] ;  /* 0x0000a90002027b82 */ /* 0x000ea20000000800 */
[----:B------:R-:W-:Y:S01]  /*0eb0*/  MOV R14, UR4 ;  /* 0x00000004000e7c02 */ /* 0x000fe20008000f00 */
[----:B------:R-:W4:Y:S01]  /*0ec0*/  F2I.U32.TRUNC.NTZ R87, R87 ;  /* 0x0000005700577305 */ /* 0x000f22000020f000 */
[----:B---3--:R-:W-:-:S05]  /*0ed0*/  FMUL R86, R86, UR7 ;  /* 0x0000000756567c20 */ /* 0x008fca0008400000 */
[----:B------:R-:W-:Y:S01]  /*0ee0*/  BAR.SYNC.DEFER_BLOCKING 0x0 ;  /* 0x0000000000007b1d */ /* 0x000fe20000010000 */
[----:B------:R-:W-:-:S05]  /*0ef0*/  ISETP.GE.AND P0, PT, R10, 0x1, PT ;  /* 0x000000010a00780c */ /* 0x000fca0003f06270 */
[----:B------:R-:W3:Y:S02]  /*0f00*/  F2I.U32.TRUNC.NTZ R86, R86 ;  /* 0x0000005600567305 */ /* 0x000ee4000020f000 */
[----:B------:R-:W2:Y:S01]  /*0f10*/  S2UR UR36, SR_CTAID.Z ;  /* 0x00000000002479c3 */ /* 0x000ea20000002700 */
[----:B----4-:R-:W-:-:S05]  /*0f20*/  IADD3 R87, PT, PT, -R87, RZ, RZ ;  /* 0x000000ff57577210 */ /* 0x010fca0007ffe1ff */
[----:B-1----:R-:W-:Y:S01]  /*0f30*/  IMAD R87, R3, R87, UR5 ;  /* 0x0000000503577e24 */ /* 0x002fe2000f8e0257 */
[----:B---3--:R-:W-:-:S05]  /*0f40*/  IADD3 R86, PT, PT, -R86, RZ, RZ ;  /* 0x000000ff56567210 */ /* 0x008fca0007ffe1ff */
[----:B--2---:R-:W-:Y:S01]  /*0f50*/  IMAD R86, R2, R86, UR4 ;  /* 0x0000000402567e24 */ /* 0x004fe2000f8e0256 */
[----:B------:R-:W-:Y:S06]  /*0f60*/  @!P0 BRA `(.L_x_15) ;  /* 0x0000000000b88947 */ /* 0x000fec0003800000 */
[----:B------:R-:W1:Y:S01]  /*0f70*/  LDC.64 R4, c[0x0][0xb18] ;  /* 0x0002c600ff047b82 */ /* 0x000e620000000a00 */
[----:B------:R-:W-:-:S07]  /*0f80*/  ISETP.NE.AND P0, PT, R10, 0x1, PT ;  /* 0x000000010a00780c */ /* 0x000fce0003f05270 */
[----:B------:R-:W2:Y:S08]  /*0f90*/  LDC R9, c[0x0][0xb0c] ;  /* 0x0002c300ff097b82 */ /* 0x000eb00000000800 */
[----:B------:R-:W3:Y:S08]  /*0fa0*/  LDC R12, c[0x0][0x370] ;  /* 0x0000dc00ff0c7b82 */ /* 0x000ef00000000800 */
[----:B------:R-:W4:Y:S01]  /*0fb0*/  LDC R11, c[0x0][0x374] ;  /* 0x0000dd00ff0b7b82 */ /* 0x000f220000000800 */
[----:B-1----:R-:W-:-:S07]  /*0fc0*/  ISETP.NE.AND P1, PT, R4, 0x1, PT ;  /* 0x000000010400780c */ /* 0x002fce0003f25270 */
[----:B------:R-:W3:Y:S01]  /*0fd0*/  LDC.64 R6, c[0x0][0xb10] ;  /* 0x0002c400ff067b82 */ /* 0x000ee20000000a00 */
[----:B--2---:R-:W-:-:S07]  /*0fe0*/  ISETP.NE.AND P2, PT, R9, 0x1, PT ;  /* 0x000000010900780c */ /* 0x004fce0003f45270 */
[----:B------:R-:W1:Y:S08]  /*0ff0*/  LDC R8, c[0x0][0xb20] ;  /* 0x0002c800ff087b82 */ /* 0x000e700000000800 */
[----:B------:R-:W2:Y:S01]  /*1000*/  LDC.64 R2, c[0x0][0xb28] ;  /* 0x0002ca00ff027b82 */ /* 0x000ea20000000a00 */
[----:B----4-:R-:W-:-:S04]  /*1010*/  IMAD.HI.U32 R13, R11, R5, RZ ;  /* 0x000000050b0d7227 */ /* 0x010fc800078e00ff */
[----:B------:R-:W-:-:S04]  /*1020*/  IMAD.HI.U32 R5, R14, R5, RZ ;  /* 0x000000050e057227 */ /* 0x000fc800078e00ff */
[----:B---3--:R-:W-:-:S05]  /*1030*/  IMAD.HI.U32 R16, R12, R6, RZ ;  /* 0x000000060c107227 */ /* 0x008fca00078e00ff */
[-C--:B------:R-:W-:Y:S01]  /*1040*/  @P2 SHF.R.U32.HI R12, RZ, R7.reuse, R16 ;  /* 0x00000007ff0c2219 */ /* 0x080fe20000011610 */
[----:B------:R-:W-:Y:S01]  /*1050*/  IMAD.HI.U32 R16, R15, R6, RZ ;  /* 0x000000060f107227 */ /* 0x000fe200078e00ff */
[-C--:B-1----:R-:W-:Y:S02]  /*1060*/  @P1 SHF.R.U32.HI R11, RZ, R8.reuse, R13 ;  /* 0x00000008ff0b1219 */ /* 0x082fe4000001160d */
[----:B------:R-:W-:Y:S02]  /*1070*/  SHF.R.U32.HI R5, RZ, R8, R5 ;  /* 0x00000008ff057219 */ /* 0x000fe40000011605 */
[----:B------:R-:W-:Y:S02]  /*1080*/  SHF.R.U32.HI R16, RZ, R7, R16 ;  /* 0x00000007ff107219 */ /* 0x000fe40000011610 */
[----:B------:R-:W-:Y:S01]  /*1090*/  SEL R5, R14, R5, !P1 ;  /* 0x000000050e057207 */ /* 0x000fe20004800000 */
[----:B--2---:R-:W-:Y:S01]  /*10a0*/  IMAD.HI.U32 R13, R11, R2, RZ ;  /* 0x000000020b0d7227 */ /* 0x004fe200078e00ff */
[----:B------:R-:W-:-:S03]  /*10b0*/  SEL R16, R15, R16, !P2 ;  /* 0x000000100f107207 */ /* 0x000fc60005000000 */
[----:B------:R-:W-:Y:S01]  /*10c0*/  IMAD.HI.U32 R6, R12, R2, RZ ;  /* 0x000000020c067227 */ /* 0x000fe200078e00ff */
[----:B------:R-:W-:-:S04]  /*10d0*/  @P0 SHF.R.U32.HI R11, RZ, R3, R13 ;  /* 0x00000003ff0b0219 */ /* 0x000fc8000001160d */
[----:B------:R-:W-:Y:S01]  /*10e0*/  @P0 SHF.R.U32.HI R12, RZ, R3, R6 ;  /* 0x00000003ff0c0219 */ /* 0x000fe20000011606 */
[----:B------:R-:W-:-:S04]  /*10f0*/  IMAD R11, R11, R10, RZ ;  /* 0x0000000a0b0b7224 */ /* 0x000fc800078e02ff */
[----:B------:R-:W-:Y:S01]  /*1100*/  IMAD R6, R12, R10, RZ ;  /* 0x0000000a0c067224 */ /* 0x000fe200078e02ff */
[----:B------:R-:W-:-:S04]  /*1110*/  ISETP.GE.AND P1, PT, R5, R11, PT ;  /* 0x0000000b0500720c */ /* 0x000fc80003f26270 */
[----:B------:R-:W-:Y:S01]  /*1120*/  ISETP.GE.OR P1, PT, R16, R6, P1 ;  /* 0x000000061000720c */ /* 0x000fe20000f26670 */
[----:B------:R-:W-:-:S05]  /*1130*/  IMAD.HI.U32 R6, R5, R2, RZ ;  /* 0x0000000205067227 */ /* 0x000fca00078e00ff */
[----:B------:R-:W-:-:S04]  /*1140*/  SHF.R.U32.HI R6, RZ, R3, R6 ;  /* 0x00000003ff067219 */ /* 0x000fc80000011606 */
[----:B------:R-:W-:-:S03]  /*1150*/  SEL R6, R5, R6, !P0 ;  /* 0x0000000605067207 */ /* 0x000fc60004000000 */
[----:B------:R-:W-:Y:S01]  /*1160*/  @!P1 IMAD.HI.U32 R7, R16, R2, RZ ;  /* 0x0000000210079227 */ /* 0x000fe200078e00ff */
[----:B------:R-:W-:-:S04]  /*1170*/  IADD3 R2, PT, PT, -R6, RZ, RZ ;  /* 0x000000ff06027210 */ /* 0x000fc80007ffe1ff */
[----:B------:R-:W-:Y:S01]  /*1180*/  @!P1 SHF.R.U32.HI R3, RZ, R3, R7 ;  /* 0x00000003ff039219 */ /* 0x000fe20000011607 */
[----:B------:R-:W-:Y:S01]  /*1190*/  IMAD R2, R10, R2, R5 ;  /* 0x000000020a027224 */ /* 0x000fe200078e0205 */
[----:B------:R-:W-:Y:S02]  /*11a0*/  IADD3 R7, PT, PT, -R5, RZ, RZ ;  /* 0x000000ff05077210 */ /* 0x000fe40007ffe1ff */
[----:B------:R-:W-:-:S03]  /*11b0*/  @!P1 SEL R3, R16, R3, !P0 ;  /* 0x0000000310039207 */ /* 0x000fc60004000000 */
[----:B------:R-:W-:Y:S02]  /*11c0*/  IMAD R7, R4, R7, R14 ;  /* 0x0000000704077224 */ /* 0x000fe400078e020e */
[--C-:B------:R-:W-:Y:S02]  /*11d0*/  @!P1 IMAD.IADD R6, R6, 0x1, -R3.reuse ;  /* 0x0000000106069824 */ /* 0x100fe400078e0a03 */
[----:B------:R-:W-:Y:S01]  /*11e0*/  @!P1 IMAD R3, R2, R12, R3 ;  /* 0x0000000c02039224 */ /* 0x000fe200078e0203 */
[----:B------:R-:W-:Y:S01]  /*11f0*/  IADD3 R2, PT, PT, -R16, RZ, RZ ;  /* 0x000000ff10027210 */ /* 0x000fe20007ffe1ff */
[----:B------:R-:W-:Y:S02]  /*1200*/  @!P1 IMAD R5, R6, R10, R16 ;  /* 0x0000000a06059224 */ /* 0x000fe400078e0210 */
[----:B------:R-:W-:Y:S02]  /*1210*/  @!P1 IMAD.MOV.U32 R16, RZ, RZ, R3 ;  /* 0x000000ffff109224 */ /* 0x000fe400078e0003 */
[----:B------:R-:W-:-:S02]  /*1220*/  IMAD R2, R9, R2, R15 ;  /* 0x0000000209027224 */ /* 0x000fc400078e020f */
[----:B------:R-:W-:Y:S02]  /*1230*/  IMAD R14, R5, R4, R7 ;  /* 0x00000004050e7224 */ /* 0x000fe400078e0207 */
[----:B------:R-:W-:Y:S02]  /*1240*/  IMAD R15, R16, R9, R2 ;  /* 0x00000009100f7224 */ /* 0x000fe400078e0202 */
.L_x_15:
[----:B------:R-:W1:Y:S01]  /*1250*/  LDCU UR4, c[0x0][0xb30] ;  /* 0x00016600ff0477ac */ /* 0x000e620008000800 */
[----:B------:R-:W2:Y:S08]  /*1260*/  S2UR UR37, SR_CgaCtaId ;  /* 0x00000000002579c3 */ /* 0x000eb00000008800 */
[----:B------:R-:W3:Y:S01]  /*1270*/  LDC R40, c[0x0][0xb24] ;  /* 0x0002c900ff287b82 */ /* 0x000ee20000000800 */
[----:B-1----:R-:W-:-:S09]  /*1280*/  UISETP.NE.AND UP1, UPT, UR4, 0x1, UPT ;  /* 0x000000010400788c */ /* 0x002fd2000bf25270 */
[----:B--2---:R-:W-:Y:S05]  /*1290*/  BRA.U UP1, `(.L_x_16) ;  /* 0x0000000101407547 */ /* 0x004fea000b800000 */
[----:B------:R-:W1:Y:S08]  /*12a0*/  LDC.64 R4, c[0x0][0xb10] ;  /* 0x0002c400ff047b82 */ /* 0x000e700000000a00 */
[----:B------:R-:W2:Y:S08]  /*12b0*/  LDC.64 R2, c[0x0][0xb18] ;  /* 0x0002c600ff027b82 */ /* 0x000eb00000000a00 */
[----:B------:R-:W4:Y:S08]  /*12c0*/  LDC R6, c[0x0][0xb20] ;  /* 0x0002c800ff067b82 */ /* 0x000f300000000800 */
[----:B------:R-:W3:Y:S01]  /*12d0*/  LDC R7, c[0x0][0xb0c] ;  /* 0x0002c300ff077b82 */ /* 0x000ee20000000800 */
[----:B-1----:R-:W-:-:S05]  /*12e0*/  IMAD.HI.U32 R4, R15, R4, RZ ;  /* 0x000000040f047227 */ /* 0x002fca00078e00ff */
[----:B------:R-:W-:Y:S01]  /*12f0*/  SHF.R.U32.HI R4, RZ, R5, R4 ;  /* 0x00000005ff047219 */ /* 0x000fe20000011604 */
[----:B--2---:R-:W-:Y:S01]  /*1300*/  IMAD.HI.U32 R3, R14, R3, RZ ;  /* 0x000000030e037227 */ /* 0x004fe200078e00ff */
[----:B------:R-:W-:-:S04]  /*1310*/  ISETP.NE.AND P0, PT, R2, 0x1, PT ;  /* 0x000000010200780c */ /* 0x000fc80003f05270 */
[----:B----4-:R-:W-:-:S04]  /*1320*/  SHF.R.U32.HI R3, RZ, R6, R3 ;  /* 0x00000006ff037219 */ /* 0x010fc80000011603 */
[----:B------:R-:W-:Y:S02]  /*1330*/  SEL R3, R14, R3, !P0 ;  /* 0x000000030e037207 */ /* 0x000fe40004000000 */
[----:B---3--:R-:W-:-:S04]  /*1340*/  ISETP.NE.AND P1, PT, R7, 0x1, PT ;  /* 0x000000010700780c */ /* 0x008fc80003f25270 */
[----:B------:R-:W-:-:S05]  /*1350*/  SEL R4, R15, R4, !P1 ;  /* 0x000000040f047207 */ /* 0x000fca0004800000 */
[----:B------:R-:W-:Y:S02]  /*1360*/  IMAD.IADD R5, R3, 0x1, -R4 ;  /* 0x0000000103057824 */ /* 0x000fe400078e0a04 */
[----:B------:R-:W-:Y:S02]  /*1370*/  IMAD.IADD R3, R4, 0x1, -R3 ;  /* 0x0000000104037824 */ /* 0x000fe400078e0a03 */
[----:B------:R-:W-:Y:S02]  /*1380*/  IMAD R15, R5, R7, R15 ;  /* 0x00000007050f7224 */ /* 0x000fe400078e020f */
[----:B------:R-:W-:-:S07]  /*1390*/  IMAD R14, R3, R2, R14 ;  /* 0x00000002030e7224 */ /* 0x000fce00078e020e */
.L_x_16:
[----:B------:R-:W-:Y:S01]  /*13a0*/  BAR.SYNC.DEFER_BLOCKING 0x0 ;  /* 0x0000000000007b1d */ /* 0x000fe20000010000 */
[----:B------:R-:W-:Y:S01]  /*13b0*/  UISETP.NE.AND UP1, UPT, UR8, 0x2, UPT ;  /* 0x000000020800788c */ /* 0x000fe2000bf25270 */
[----:B------:R-:W-:Y:S02]  /*13c0*/  ISETP.NE.OR P5, PT, R0, 0x2, !P5 ;  /* 0x000000020000780c */ /* 0x000fe40006fa5670 */
[----:B------:R-:W-:-:S06]  /*13d0*/  LOP3.LUT R2, R101, 0x1f, RZ, 0xc0, !PT ;  /* 0x0000001f65027812 */ /* 0x000fcc00078ec0ff */
[----:B------:R-:W-:Y:S05]  /*13e0*/  BRA.U UP1, `(.L_x_17) ;  /* 0x00000011019c7547 */ /* 0x000fea000b800000 */
[----:B------:R-:W1:Y:S01]  /*13f0*/  LDCU UR13, c[0x0][0x38c] ;  /* 0x00007180ff0d77ac */ /* 0x000e620008000800 */
[----:B------:R-:W2:Y:S01]  /*1400*/  LDC R8, c[0x0][0x370] ;  /* 0x0000dc00ff087b82 */ /* 0x000ea20000000800 */
[----:B------:R-:W-:Y:S01]  /*1410*/  PLOP3.LUT P1, PT, PT, PT, UP2, 0x80, 0x8 ;  /* 0x000000000008781c */ /* 0x000fe20003f2f028 */
[----:B------:R-:W-:Y:S01]  /*1420*/  IMAD.MOV.U32 R17, RZ, RZ, 0x1 ;  /* 0x00000001ff117424 */ /* 0x000fe200078e00ff */
[----:B------:R-:W-:Y:S01]  /*1430*/  ISETP.EQ.OR P4, PT, R2, RZ, P5 ;  /* 0x000000ff0200720c */ /* 0x000fe20002f82670 */
[----:B------:R-:W-:Y:S01]  /*1440*/  IMAD.MOV.U32 R16, RZ, RZ, RZ ;  /* 0x000000ffff107224 */ /* 0x000fe200078e00ff */
[----:B------:R-:W-:Y:S02]  /*1450*/  PLOP3.LUT P1, PT, P1, PT, PT, 0x8, 0x80 ;  /* 0x000000000080781c */ /* 0x000fe40000f2e170 */
[----:B------:R-:W-:Y:S01]  /*1460*/  CS2R R12, SRZ ;  /* 0x00000000000c7805 */ /* 0x000fe2000001ff00 */
[----:B------:R-:W-:Y:S01]  /*1470*/  IMAD.MOV.U32 R11, RZ, RZ, 0x1 ;  /* 0x00000001ff0b7424 */ /* 0x000fe200078e00ff */
[----:B------:R-:W4:Y:S01]  /*1480*/  LDC R0, c[0x0][0x374] ;  /* 0x0000dd00ff007b82 */ /* 0x000f220000000800 */
[----:B------:R-:W2:Y:S01]  /*1490*/  LDCU.64 UR22, c[0x0][0x348] ;  /* 0x00006900ff1677ac */ /* 0x000ea20008000a00 */
[----:B------:R-:W-:Y:S01]  /*14a0*/  UMOV UR6, URZ ;  /* 0x000000ff00067c82 */ /* 0x000fe20008000000 */
[----:B-1----:R-:W-:-:S04]  /*14b0*/  UIADD3 UR5, UPT, UPT, UR13, 0x3f, URZ ;  /* 0x0000003f0d057890 */ /* 0x002fc8000fffe0ff */
[----:B------:R-:W-:-:S04]  /*14c0*/  USHF.R.S32.HI UR4, URZ, 0x1f, UR5 ;  /* 0x0000001fff047899 */ /* 0x000fc80008011405 */
[----:B------:R-:W-:-:S04]  /*14d0*/  ULEA.HI UR4, UR4, UR5, URZ, 0x6 ;  /* 0x0000000504047291 */ /* 0x000fc8000f8f30ff */
[----:B------:R-:W-:Y:S02]  /*14e0*/  USHF.R.S32.HI UR15, URZ, 0x6, UR4 ;  /* 0x00000006ff0f7899 */ /* 0x000fe40008011404 */
[----:B------:R-:W-:Y:S02]  /*14f0*/  UIADD3 UR4, UPT, UPT, UR13, -0x1, URZ ;  /* 0xffffffff0d047890 */ /* 0x000fe4000fffe0ff */
[----:B------:R-:W-:Y:S02]  /*1500*/  UISETP.LT.U32.AND UP0, UPT, UR15, 0x6, UPT ;  /* 0x000000060f00788c */ /* 0x000fe4000bf01070 */
[----:B------:R-:W-:Y:S02]  /*1510*/  UISETP.GE.U32.AND UP1, UPT, UR4, -0x7f, UPT ;  /* 0xffffff810400788c */ /* 0x000fe4000bf26070 */
[----:B------:R-:W-:Y:S02]  /*1520*/  USEL UR14, UR15, 0x6, UP0 ;  /* 0x000000060f0e7887 */ /* 0x000fe40008000000 */
[----:B------:R-:W-:-:S02]  /*1530*/  UIADD3 UR13, UPT, UPT, UR13, 0x7e, URZ ;  /* 0x0000007e0d0d7890 */ /* 0x000fc4000fffe0ff */
[----:B------:R-:W-:Y:S02]  /*1540*/  UIADD3 UR5, UPT, UPT, UR14, -0x1, URZ ;  /* 0xffffffff0e057890 */ /* 0x000fe4000fffe0ff */
[----:B------:R-:W-:-:S03]  /*1550*/  UIADD3 UR7, UPT, UPT, UR15, -UR14, URZ ;  /* 0x8000000e0f077290 */ /* 0x000fc6000fffe0ff */
[----:B------:R-:W-:-:S04]  /*1560*/  @UP1 UIADD3 UR5, UPT, UPT, UR14, URZ, URZ ;  /* 0x000000ff0e051290 */ /* 0x000fc8000fffe0ff */
[----:B--2---:R-:W-:-:S12]  /*1570*/  UIADD3 UR5, UPT, UPT, UR5, 0x1, URZ ;  /* 0x0000000105057890 */ /* 0x004fd8000fffe0ff */
.L_x_35:
[----:B------:R-:W-:Y:S01]  /*1580*/  UISETP.NE.AND UP0, UPT, UR37, URZ, UPT ;  /* 0x000000ff2500728c */ /* 0x000fe2000bf05270 */
[----:B------:R-:W1:Y:S08]  /*1590*/  S2UR UR37, SR_CgaCtaId ;  /* 0x00000000002579c3 */ /* 0x000e700000008800 */
[----:B------:R-:W-:Y:S05]  /*15a0*/  BRA.U UP0, `(.L_x_18) ;  /* 0x0000000100347547 */ /* 0x000fea000b800000 */
[----:B------:R-:W2:Y:S01]  /*15b0*/  S2R R2, SR_CgaCtaId ;  /* 0x0000000000027919 */ /* 0x000ea20000008800 */
[----:B------:R-:W-:-:S04]  /*15c0*/  MOV R3, 0x400 ;  /* 0x0000040000037802 */ /* 0x000fc80000000f00 */
[----:B--2---:R-:W-:Y:S02]  /*15d0*/  LEA R2, R2, R3, 0x18 ;  /* 0x0000000302027211 */ /* 0x004fe400078ec0ff */
[----:B------:R-:W-:-:S03]  /*15e0*/  SHF.L.U32 R3, R11, 0x1f, RZ ;  /* 0x0000001f0b037819 */ /* 0x000fc600000006ff */
[----:B------:R-:W-:-:S04]  /*15f0*/  IMAD R2, R12, 0x8, R2 ;  /* 0x000000080c027824 */ /* 0x000fc800078e0202 */
[----:B------:R-:W2:Y:S02]  /*1600*/  SYNCS.PHASECHK.TRANS64.TRYWAIT P0, [R2+URZ+0x120], R3 ;  /* 0x00012003020075a7 */ /* 0x000ea400080011ff */
[----:B--2---:R-:W-:Y:S05]  /*1610*/  @!P0 BRA `(.L_x_19) ;  /* 0x0000007400f48947 */ /* 0x004fea0003800000 */
.L_x_133:
[----:B------:R-:W-:Y:S01]  /*1620*/  VIADD R12, R12, 0x1 ;  /* 0x000000010c0c7836 */ /* 0x000fe20000000000 */
[----:B------:R2:W-:Y:S04]  /*1630*/  SYNCS.ARRIVE.TRANS64.A1T0 RZ, [R2+URZ+0x110], RZ ;  /* 0x000110ff02ff79a7 */ /* 0x0005e800081000ff */
[----:B------:R-:W-:-:S04]  /*1640*/  ISETP.NE.AND P0, PT, R12, 0x2, PT ;  /* 0x000000020c00780c */ /* 0x000fc80003f05270 */
[----:B------:R-:W-:Y:S02]  /*1650*/  SEL R12, R12, RZ, P0 ;  /* 0x000000ff0c0c7207 */ /* 0x000fe40000000000 */
[----:B--2---:R-:W-:-:S04]  /*1660*/  SEL R2, RZ, 0x1, P0 ;  /* 0x00000001ff027807 */ /* 0x004fc80000000000 */
[----:B------:R-:W-:-:S07]  /*1670*/  LOP3.LUT R11, R11, R2, RZ, 0x3c, !PT ;  /* 0x000000020b0b7212 */ /* 0x000fce00078e3cff */
.L_x_18:
[----:B------:R-:W-:Y:S01]  /*1680*/  UMOV UR4, 0x400 ;  /* 0x0000040000047882 */ /* 0x000fe20000000000 */
[----:B------:R-:W-:Y:S01]  /*1690*/  SHF.L.U32 R2, R17, 0x1f, RZ ;  /* 0x0000001f11027819 */ /* 0x000fe200000006ff */
[----:B-1----:R-:W-:Y:S01]  /*16a0*/  ULEA UR4, UR37, UR4, 0x18 ;  /* 0x0000000425047291 */ /* 0x002fe2000f8ec0ff */
[----:B------:R-:W-:Y:S01]  /*16b0*/  R2UR UR35, R15 ;  /* 0x000000000f2372ca */ /* 0x000fe200000e0000 */
[----:B------:R-:W-:Y:S01]  /*16c0*/  UISETP.GE.U32.AND UP0, UPT, UR13, 0x7f, UPT ;  /* 0x0000007f0d00788c */ /* 0x000fe2000bf06070 */
[----:B------:R-:W-:Y:S01]  /*16d0*/  R2UR UR11, R14 ;  /* 0x000000000e0b72ca */ /* 0x000fe200000e0000 */
[----:B------:R-:W-:Y:S01]  /*16e0*/  ULEA UR8, UR6, UR4, 0x3 ;  /* 0x0000000406087291 */ /* 0x000fe2000f8e18ff */
[----:B------:R-:W-:-:S08]  /*16f0*/  UMOV UR24, URZ ;  /* 0x000000ff00187c82 */ /* 0x000fd00008000000 */
[----:B------:R1:W2:Y:S01]  /*1700*/  SYNCS.PHASECHK.TRANS64.TRYWAIT P0, [UR8+0x30], R2 ;  /* 0x00003002ff0075a7 */ /* 0x0002a20008001108 */
[----:B------:R-:W-:Y:S02]  /*1710*/  USHF.L.U32 UR35, UR35, 0x7, URZ ;  /* 0x0000000723237899 */ /* 0x000fe400080006ff */
[----:B------:R-:W-:Y:S01]  /*1720*/  USHF.L.U32 UR11, UR11, 0x7, URZ ;  /* 0x000000070b0b7899 */ /* 0x000fe200080006ff */
[----:B------:R-:W-:Y:S11]  /*1730*/  BRA.U !UP0, `(.L_x_20) ;  /* 0x0000000108a47547 */ /* 0x000ff6000b800000 */
[----:B------:R-:W-:Y:S01]  /*1740*/  UMOV UR16, URZ ;  /* 0x000000ff00107c82 */ /* 0x000fe20008000000 */
[----:B------:R-:W-:-:S05]  /*1750*/  UMOV UR17, UR6 ;  /* 0x0000000600117c82 */ /* 0x000fca0008000000 */
.L_x_25:
[----:B-1----:R-:W-:Y:S01]  /*1760*/  ULEA UR33, UR17, UR4, 0x3 ;  /* 0x0000000411217291 */ /* 0x002fe2000f8e18ff */
[----:B--2---:R-:W-:Y:S01]  /*1770*/  @!P5 MOV R3, 0x8000 ;  /* 0x000080000003d802 */ /* 0x004fe20000000f00 */
[----:B--2---:R-:W-:Y:S10]  /*1780*/  @P0 BRA `(.L_x_21) ;  /* 0x00000000000c0947 */ /* 0x004ff40003800000 */
[----:B------:R-:W-:-:S04]  /*1790*/  SHF.L.U32 R4, R17, 0x1f, RZ ;  /* 0x0000001f11047819 */ /* 0x000fc800000006ff */
[----:B------:R-:W2:Y:S02]  /*17a0*/  SYNCS.PHASECHK.TRANS64.TRYWAIT P0, [UR33+0x30], R4 ;  /* 0x00003004ff0075a7 */ /* 0x000ea40008001121 */
[----:B--2---:R-:W-:Y:S05]  /*17b0*/  @!P0 BRA `(.L_x_22) ;  /* 0x0000007400a08947 */ /* 0x004fea0003800000 */
.L_x_21:
[----:B------:R2:W-:Y:S01]  /*17c0*/  @!P5 SYNCS.ARRIVE.TRANS64 RZ, [UR33], R3 ;  /* 0x00000003ffffd9a7 */ /* 0x0005e20008000021 */
[----:B------:R-:W-:Y:S04]  /*17d0*/  BSSY.RECONVERGENT B0, `(.L_x_23) ;  /* 0x0000003000007945 */ /* 0x000fe80003800200 */
[----:B------:R-:W-:Y:S05]  /*17e0*/  @P4 BRA `(.L_x_24) ;  /* 0x0000000000044947 */ /* 0x000fea0003800000 */
[----:B------:R-:W-:Y:S05]  /*17f0*/  BPT.TRAP 0x1 ;  /* 0x000000040000795c */ /* 0x000fea0000300000 */
.L_x_24:
[----:B------:R-:W-:Y:S05]  /*1800*/  BSYNC.RECONVERGENT B0 ;  /* 0x0000000000007941 */ /* 0x000fea0003800200 */
.L_x_23:
[----:B------:R-:W-:Y:S02]  /*1810*/  UIADD3 UR6, UPT, UPT, UR17, 0x1, URZ ;  /* 0x0000000111067890 */ /* 0x000fe4000fffe0ff */
[----:B------:R-:W-:Y:S02]  /*1820*/  UIADD3 UR26, UP1, UPT, UR22, 0x80, URZ ;  /* 0x00000080161a7890 */ /* 0x000fe4000ff3e0ff */
[----:B------:R-:W-:Y:S02]  /*1830*/  UISETP.NE.AND UP0, UPT, UR6, 0x6, UPT ;  /* 0x000000060600788c */ /* 0x000fe4000bf05270 */
[----:B------:R-:W-:Y:S02]  /*1840*/  USHF.L.U32 UR34, UR16, 0x6, URZ ;  /* 0x0000000610227899 */ /* 0x000fe400080006ff */
[----:B------:R-:W-:Y:S02]  /*1850*/  USEL UR9, URZ, 0x1, UP0 ;  /* 0x00000001ff097887 */ /* 0x000fe40008000000 */
[----:B------:R-:W-:-:S02]  /*1860*/  USEL UR6, UR6, URZ, UP0 ;  /* 0x000000ff06067287 */ /* 0x000fc40008000000 */
[----:B------:R-:W-:Y:S02]  /*1870*/  UIADD3 UR20, UP0, UPT, UR22, 0x180, URZ ;  /* 0x0000018016147890 */ /* 0x000fe4000ff1e0ff */
[----:B------:R-:W-:Y:S01]  /*1880*/  ULEA UR8, UR6, UR4, 0x3 ;  /* 0x0000000406087291 */ /* 0x000fe2000f8e18ff */
[----:B------:R-:W-:Y:S01]  /*1890*/  LOP3.LUT R17, R17, UR9, RZ, 0x3c, !PT ;  /* 0x0000000911117c12 */ /* 0x000fe2000f8e3cff */
[----:B------:R-:W-:Y:S02]  /*18a0*/  UIADD3.X UR27, UPT, UPT, URZ, UR23, URZ, UP1, !UPT ;  /* 0x00000017ff1b7290 */ /* 0x000fe40008ffe4ff */
[----:B------:R-:W-:Y:S01]  /*18b0*/  UIADD3.X UR21, UPT, UPT, URZ, UR23, URZ, UP0, !UPT ;  /* 0x00000017ff157290 */ /* 0x000fe200087fe4ff */
[----:B-1----:R-:W-:Y:S01]  /*18c0*/  SHF.L.U32 R2, R17, 0x1f, RZ ;  /* 0x0000001f11027819 */ /* 0x002fe200000006ff */
[----:B------:R-:W-:Y:S01]  /*18d0*/  UMOV UR18, 0x0 ;  /* 0x0000000000127882 */ /* 0x000fe20000000000 */
[----:B------:R-:W-:Y:S01]  /*18e0*/  UMOV UR19, 0x10000000 ;  /* 0x1000000000137882 */ /* 0x000fe20000000000 */
[----:B------:R-:W-:Y:S01]  /*18f0*/  UMOV UR12, UR36 ;  /* 0x00000024000c7c82 */ /* 0x000fe20008000000 */
[----:B------:R1:W1:Y:S01]  /*1900*/  SYNCS.PHASECHK.TRANS64.TRYWAIT P0, [UR8+0x30], R2 ;  /* 0x00003002ff0075a7 */ /* 0x0002620008001108 */
[----:B------:R-:W-:Y:S01]  /*1910*/  ULEA UR8, UR17, UR4, 0xe ;  /* 0x0000000411087291 */ /* 0x000fe2000f8e70ff */
[----:B------:R-:W-:Y:S01]  /*1920*/  UMOV UR9, UR33 ;  /* 0x0000002100097c82 */ /* 0x000fe20008000000 */
[----:B------:R-:W-:-:S02]  /*1930*/  UMOV UR10, UR34 ;  /* 0x00000022000a7c82 */ /* 0x000fc40008000000 */
[----:B------:R-:W-:Y:S02]  /*1940*/  UIADD3 UR32, UPT, UPT, UR8, 0x8400, URZ ;  /* 0x0000840008207890 */ /* 0x000fe4000fffe0ff */
[----:B------:R-:W-:Y:S02]  /*1950*/  UIADD3 UR8, UPT, UPT, UR8, 0x20400, URZ ;  /* 0x0002040008087890 */ /* 0x000fe4000fffe0ff */
[----:B------:R-:W-:Y:S01]  /*1960*/  UIADD3 UR16, UPT, UPT, UR16, 0x1, URZ ;  /* 0x0000000110107890 */ /* 0x000fe2000fffe0ff */
[----:B------:R-:W-:Y:S01]  /*1970*/  UMOV UR24, UR5 ;  /* 0x0000000500187c82 */ /* 0x000fe20008000000 */
[----:B------:R-:W-:Y:S02]  /*1980*/  UMOV UR17, UR6 ;  /* 0x0000000600117c82 */ /* 0x000fe40008000000 */
[----:B------:R-:W-:Y:S01]  /*1990*/  UISETP.NE.AND UP0, UPT, UR16, UR5, UPT ;  /* 0x000000051000728c */ /* 0x000fe2000bf05270 */
[----:B------:R1:W-:Y:S02]  /*19a0*/  UTMALDG.3D [UR32], [UR26], desc[UR18] ;  /* 0x000012201a0075b4 */ /* 0x0003e40008011000 */
[----:B------:R1:W-:Y:S06]  /*19b0*/  UTMALDG.3D [UR8], [UR20], desc[UR18] ;  /* 0x00001208140075b4 */ /* 0x0003ec0008011000 */
[----:B------:R-:W-:Y:S05]  /*19c0*/  BRA.U UP0, `(.L_x_25) ;  /* 0xfffffffd00647547 */ /* 0x000fea000b83ffff */
.L_x_20:
[----:B-1----:R-:W-:Y:S01]  /*19d0*/  ULEA UR8, UR6, UR4, 0x3 ;  /* 0x0000000406087291 */ /* 0x002fe2000f8e18ff */
[----:B------:R-:W-:Y:S01]  /*19e0*/  SHF.L.U32 R2, R17, 0x1f, RZ ;  /* 0x0000001f11027819 */ /* 0x000fe200000006ff */
[----:B------:R-:W-:Y:S01]  /*19f0*/  @!P1 SYNCS.ARRIVE.TRANS64.A1T0 RZ, [UR4+0xa8], RZ ;  /* 0x0000a8ffffff99a7 */ /* 0x000fe20008100004 */
[----:B------:R-:W-:-:S06]  /*1a00*/  UISETP.GT.AND UP0, UPT, UR15, UR14, UPT ;  /* 0x0000000e0f00728c */ /* 0x000fcc000bf04270 */
[----:B--2---:R1:W2:Y:S03]  /*1a10*/  SYNCS.PHASECHK.TRANS64.TRYWAIT P0, [UR8+0x30], R2 ;  /* 0x00003002ff0075a7 */ /* 0x0042a60008001108 */
[----:B------:R-:W-:Y:S05]  /*1a20*/  BRA.U !UP0, `(.L_x_26) ;  /* 0x0000000108a87547 */ /* 0x000fea000b800000 */
[----:B------:R-:W-:Y:S01]  /*1a30*/  UIADD3 UR21, UPT, UPT, UR7, UR24, URZ ;  /* 0x0000001807157290 */ /* 0x000fe2000fffe0ff */
[----:B------:R-:W-:-:S11]  /*1a40*/  UMOV UR25, UR6 ;  /* 0x0000000600197c82 */ /* 0x000fd60008000000 */
.L_x_31:
[----:B-1----:R-:W-:Y:S01]  /*1a50*/  ULEA UR17, UR25, UR4, 0x3 ;  /* 0x0000000419117291 */ /* 0x002fe2000f8e18ff */
[----:B--2---:R-:W-:Y:S01]  /*1a60*/  @!P5 MOV R3, 0x8000 ;  /* 0x000080000003d802 */ /* 0x004fe20000000f00 */
[----:B--2---:R-:W-:Y:S10]  /*1a70*/  @P0 BRA `(.L_x_27) ;  /* 0x00000000000c0947 */ /* 0x004ff40003800000 */
[----:B------:R-:W-:-:S04]  /*1a80*/  SHF.L.U32 R4, R17, 0x1f, RZ ;  /* 0x0000001f11047819 */ /* 0x000fc800000006ff */
[----:B------:R-:W2:Y:S02]  /*1a90*/  SYNCS.PHASECHK.TRANS64.TRYWAIT P0, [UR17+0x30], R4 ;  /* 0x00003004ff0075a7 */ /* 0x000ea40008001111 */
[----:B--2---:R-:W-:Y:S05]  /*1aa0*/  @!P0 BRA `(.L_x_28) ;  /* 0x0000007000fc8947 */ /* 0x004fea0003800000 */
.L_x_27:
[----:B------:R2:W-:Y:S01]  /*1ab0*/  @!P5 SYNCS.ARRIVE.TRANS64 RZ, [UR17], R3 ;  /* 0x00000003ffffd9a7 */ /* 0x0005e20008000011 */
[----:B------:R-:W-:Y:S04]  /*1ac0*/  BSSY.RECONVERGENT B0, `(.L_x_29) ;  /* 0x0000003000007945 */ /* 0x000fe80003800200 */
[----:B------:R-:W-:Y:S05]  /*1ad0*/  @P4 BRA `(.L_x_30) ;  /* 0x0000000000044947 */ /* 0x000fea0003800000 */
[----:B------:R-:W-:Y:S05]  /*1ae0*/  BPT.TRAP 0x1 ;  /* 0x000000040000795c */ /* 0x000fea0000300000 */
.L_x_30:
[----:B------:R-:W-:Y:S05]  /*1af0*/  BSYNC.RECONVERGENT B0 ;  /* 0x0000000000007941 */ /* 0x000fea0003800200 */
.L_x_29:
        /* <DEDUP_REMOVED lines=20> */
[----:B------:R-:W-:Y:S01]  /*1c40*/  UIADD3 UR8, UPT, UPT, UR8, 0x20400, URZ ;  /* 0x0002040008087890 */ /* 0x000fe2000fffe0ff */
[----:B------:R-:W-:Y:S01]  /*1c50*/  UMOV UR9, UR17 ;  /* 0x0000001100097c82 */ /* 0x000fe20008000000 */
[----:B------:R-:W-:Y:S01]  /*1c60*/  UMOV UR10, UR18 ;  /* 0x00000012000a7c82 */ /* 0x000fe20008000000 */
[----:B------:R-:W-:Y:S01]  /*1c70*/  UIADD3 UR24, UPT, UPT, UR24, 0x1, URZ ;  /* 0x0000000118187890 */ /* 0x000fe2000fffe0ff */
[----:B------:R-:W-:-:S03]  /*1c80*/  UMOV UR25, UR6 ;  /* 0x0000000600197c82 */ /* 0x000fc60008000000 */
[----:B------:R1:W-:Y:S01]  /*1c90*/  UTMALDG.3D [UR16], [UR30], desc[UR26] ;  /* 0x00001a101e0075b4 */ /* 0x0003e20008011000 */
[----:B------:R-:W-:Y:S01]  /*1ca0*/  UISETP.NE.AND UP0, UPT, UR24, UR21, UPT ;  /* 0x000000151800728c */ /* 0x000fe2000bf05270 */
[----:B------:R1:W-:Y:S08]  /*1cb0*/  UTMALDG.3D [UR8], [UR28], desc[UR26] ;  /* 0x00001a081c0075b4 */ /* 0x0003f00008011000 */
[----:B------:R-:W-:Y:S05]  /*1cc0*/  BRA.U UP0, `(.L_x_31) ;  /* 0xfffffffd00607547 */ /* 0x000fea000b83ffff */
.L_x_26:
[C---:B-1----:R-:W-:Y:S01]  /*1cd0*/  LEA R2, R16.reuse, UR4, 0x3 ;  /* 0x0000000410027c11 */ /* 0x042fe2000f8e18ff */
[----:B------:R-:W-:Y:S01]  /*1ce0*/  NOP ;  /* 0x0000000000007918 */ /* 0x000fe20000000000 */
[----:B--2---:R-:W-:Y:S02]  /*1cf0*/  SHF.L.U32 R3, R13, 0x1f, RZ ;  /* 0x0000001f0d037819 */ /* 0x004fe400000006ff */
[----:B------:R-:W-:Y:S02]  /*1d00*/  LEA R4, R16, UR4, 0x4 ;  /* 0x0000000410047c11 */ /* 0x000fe4000f8e20ff */
[----:B------:R-:W1:Y:S02]  /*1d10*/  SYNCS.PHASECHK.TRANS64.TRYWAIT P0, [R2+URZ+0xb0], R3 ;  /* 0x0000b003020075a7 */ /* 0x000e6400080011ff */
[----:B-1----:R-:W-:Y:S05]  /*1d20*/  @!P0 BRA `(.L_x_32) ;  /* 0x0000007000748947 */ /* 0x002fea0003800000 */
.L_x_136:
[----:B------:R-:W2:Y:S01]  /*1d30*/  LDS.128 R4, [R4+0x140] ;  /* 0x0001400004047984 */ /* 0x000ea20000000c00 */
[----:B---3--:R-:W-:Y:S01]  /*1d40*/  ISETP.GE.AND P0, PT, R40, 0x1, PT ;  /* 0x000000012800780c */ /* 0x008fe20003f06270 */
[----:B-1----:R-:W-:Y:S01]  /*1d50*/  VIADD R2, R2, 0xc0 ;  /* 0x000000c002027836 */ /* 0x002fe20000000000 */
[----:B------:R-:W-:Y:S01]  /*1d60*/  @!PT LDS RZ, [RZ] ;  /* 0x00000000fffff984 */ /* 0x000fe20000000800 */
[----:B------:R-:W-:Y:S01]  /*1d70*/  @!PT LDS RZ, [RZ] ;  /* 0x00000000fffff984 */ /* 0x000fe20000000800 */
[----:B------:R-:W-:Y:S01]  /*1d80*/  @!PT LDS RZ, [RZ] ;  /* 0x00000000fffff984 */ /* 0x000fe20000000800 */
[----:B------:R-:W-:Y:S01]  /*1d90*/  @!PT LDS RZ, [RZ] ;  /* 0x00000000fffff984 */ /* 0x000fe20000000800 */
[----:B------:R1:W-:Y:S06]  /*1da0*/  MEMBAR.ALL.CTA ;  /* 0x0000000000007992 */ /* 0x0003ec0000008000 */
[----:B-1----:R-:W1:Y:S01]  /*1db0*/  FENCE.VIEW.ASYNC.S ;  /* 0x00000000000073c6 */ /* 0x002e620000000000 */
[----:B------:R-:W-:-:S04]  /*1dc0*/  PRMT R2, RZ, 0x654, R2 ;  /* 0x00000654ff027816 */ /* 0x000fc80000000002 */
[----:B-1----:R1:W-:Y:S01]  /*1dd0*/  SYNCS.ARRIVE.TRANS64.RED.A1T0 RZ, [R2+URZ], RZ ;  /* 0x000000ff02ff79a7 */ /* 0x0023e200081004ff */
[----:B--2---:R-:W-:-:S13]  /*1de0*/  LOP3.LUT P2, RZ, R6, 0x1, RZ, 0xc0, !PT ;  /* 0x0000000106ff7812 */ /* 0x004fda000784c0ff */
[----:B------:R-:W-:Y:S01]  /*1df0*/  @P2 SHF.R.U32.HI R3, RZ, 0x10, R5 ;  /* 0x00000010ff032819 */ /* 0x000fe20000011605 */
[----:B------:R-:W-:Y:S01]  /*1e00*/  VOTEU.ANY UP0, P2 ;  /* 0x0000000000ff7886 */ /* 0x000fe20001000100 */
[----:B------:R-:W-:Y:S02]  /*1e10*/  @P2 MOV R10, R4 ;  /* 0x00000004000a2202 */ /* 0x000fe40000000f00 */
[----:B------:R-:W-:Y:S02]  /*1e20*/  @P2 R2UR.BROADCAST UR8, R3 ;  /* 0x00000000030822ca */ /* 0x000fe400008e0000 */
[----:B------:R-:W-:-:S11]  /*1e30*/  @P2 LOP3.LUT R9, R5, 0xffff, RZ, 0xc0, !PT ;  /* 0x0000ffff05092812 */ /* 0x000fd600078ec0ff */
[----:B------:R-:W-:Y:S01]  /*1e40*/  @UP0 UMOV UR36, UR8 ;  /* 0x0000000800240c82 */ /* 0x000fe20008000000 */
[----:B-1----:R-:W-:Y:S05]  /*1e50*/  @!P0 BRA `(.L_x_33) ;  /* 0x0000000000b88947 */ /* 0x002fea0003800000 */
[----:B------:R-:W4:Y:S01]  /*1e60*/  LDC.64 R4, c[0x0][0xb18] ;  /* 0x0002c600ff047b82 */ /* 0x000f220000000a00 */
[----:B------:R-:W-:-:S07]  /*1e70*/  ISETP.NE.AND P3, PT, R40, 0x1, PT ;  /* 0x000000012800780c */ /* 0x000fce0003f65270 */
[----:B------:R-:W1:Y:S08]  /*1e80*/  LDC.64 R6, c[0x0][0xb10] ;  /* 0x0002c400ff067b82 */ /* 0x000e700000000a00 */
[----:B------:R-:W2:Y:S08]  /*1e90*/  LDC R14, c[0x0][0xb20] ;  /* 0x0002c800ff0e7b82 */ /* 0x000eb00000000800 */
[----:B------:R-:W3:Y:S01]  /*1ea0*/  LDC R15, c[0x0][0xb0c] ;  /* 0x0002c300ff0f7b82 */ /* 0x000ee20000000800 */
[----:B----4-:R-:W-:Y:S01]  /*1eb0*/  IMAD.HI.U32 R19, R0, R5, RZ ;  /* 0x0000000500137227 */ /* 0x010fe200078e00ff */
[----:B------:R-:W-:-:S03]  /*1ec0*/  ISETP.NE.AND P0, PT, R4, 0x1, PT ;  /* 0x000000010400780c */ /* 0x000fc60003f05270 */
[----:B------:R-:W-:-:S03]  /*1ed0*/  IMAD.HI.U32 R5, R9, R5, RZ ;  /* 0x0000000509057227 */ /* 0x000fc600078e00ff */
[----:B------:R-:W4:Y:S01]  /*1ee0*/  LDC.64 R2, c[0x0][0xb28] ;  /* 0x0002ca00ff027b82 */ /* 0x000f220000000a00 */
[----:B-1----:R-:W-:-:S04]  /*1ef0*/  IMAD.HI.U32 R20, R8, R6, RZ ;  /* 0x0000000608147227 */ /* 0x002fc800078e00ff */
[----:B------:R-:W-:Y:S01]  /*1f00*/  IMAD.HI.U32 R21, R10, R6, RZ ;  /* 0x000000060a157227 */ /* 0x000fe200078e00ff */
[----:B------:R-:W-:Y:S02]  /*1f10*/  SHF.R.U32.HI R20, RZ, R7, R20 ;  /* 0x00000007ff147219 */ /* 0x000fe40000011614 */
[-C--:B--2---:R-:W-:Y:S02]  /*1f20*/  SHF.R.U32.HI R19, RZ, R14.reuse, R19 ;  /* 0x0000000eff137219 */ /* 0x084fe40000011613 */
[----:B------:R-:W-:Y:S02]  /*1f30*/  SHF.R.U32.HI R5, RZ, R14, R5 ;  /* 0x0000000eff057219 */ /* 0x000fe40000011605 */
[----:B------:R-:W-:Y:S02]  /*1f40*/  SEL R19, R0, R19, !P0 ;  /* 0x0000001300137207 */ /* 0x000fe40004000000 */
[----:B------:R-:W-:Y:S02]  /*1f50*/  SHF.R.U32.HI R21, RZ, R7, R21 ;  /* 0x00000007ff157219 */ /* 0x000fe40000011615 */
[----:B---3--:R-:W-:-:S02]  /*1f60*/  ISETP.NE.AND P1, PT, R15, 0x1, PT ;  /* 0x000000010f00780c */ /* 0x008fc40003f25270 */
[----:B------:R-:W-:Y:S02]  /*1f70*/  SEL R5, R9, R5, !P0 ;  /* 0x0000000509057207 */ /* 0x000fe40004000000 */
[----:B------:R-:W-:Y:S02]  /*1f80*/  SEL R20, R8, R20, !P1 ;  /* 0x0000001408147207 */ /* 0x000fe40004800000 */
[----:B------:R-:W-:Y:S01]  /*1f90*/  SEL R21, R10, R21, !P1 ;  /* 0x000000150a157207 */ /* 0x000fe20004800000 */
[----:B----4-:R-:W-:-:S04]  /*1fa0*/  IMAD.HI.U32 R18, R19, R2, RZ ;  /* 0x0000000213127227 */ /* 0x010fc800078e00ff */
        /* <DEDUP_REMOVED lines=10> */
[----:B------:R-:W-:-:S04]  /*2050*/  @!P0 IMAD.HI.U32 R7, R21, R2, RZ ;  /* 0x0000000215078227 */ /* 0x000fc800078e00ff */
[----:B------:R-:W-:Y:S01]  /*2060*/  IMAD.MOV R2, RZ, RZ, -R6 ;  /* 0x000000ffff027224 */ /* 0x000fe200078e0a06 */
[----:B------:R-:W-:Y:S02]  /*2070*/  @!P0 SHF.R.U32.HI R3, RZ, R3, R7 ;  /* 0x00000003ff038219 */ /* 0x000fe40000011607 */
[----:B------:R-:W-:Y:S01]  /*2080*/  IADD3 R7, PT, PT, -R5, RZ, RZ ;  /* 0x000000ff05077210 */ /* 0x000fe20007ffe1ff */
[----:B------:R-:W-:Y:S01]  /*2090*/  IMAD R2, R40, R2, R5 ;  /* 0x0000000228027224 */ /* 0x000fe200078e0205 */
        /* <DEDUP_REMOVED lines=10> */
.L_x_33:
[----:B------:R-:W1:Y:S02]  /*2140*/  LDCU UR8, c[0x0][0xb30] ;  /* 0x00016600ff0877ac */ /* 0x000e640008000800 */
[----:B-1----:R-:W-:-:S09]  /*2150*/  UISETP.NE.AND UP0, UPT, UR8, 0x1, UPT ;  /* 0x000000010800788c */ /* 0x002fd2000bf05270 */
[----:B------:R-:W-:Y:S05]  /*2160*/  BRA.U UP0, `(.L_x_34) ;  /* 0x0000000100407547 */ /* 0x000fea000b800000 */
[----:B------:R-:W1:Y:S08]  /*2170*/  LDC.64 R4, c[0x0][0xb10] ;  /* 0x0002c400ff047b82 */ /* 0x000e700000000a00 */
[----:B------:R-:W2:Y:S08]  /*2180*/  LDC.64 R2, c[0x0][0xb18] ;  /* 0x0002c600ff027b82 */ /* 0x000eb00000000a00 */
[----:B------:R-:W3:Y:S08]  /*2190*/  LDC R6, c[0x0][0xb20] ;  /* 0x0002c800ff067b82 */ /* 0x000ef00000000800 */
[----:B------:R-:W4:Y:S01]  /*21a0*/  LDC R7, c[0x0][0xb0c] ;  /* 0x0002c300ff077b82 */ /* 0x000f220000000800 */
[----:B-1----:R-:W-:-:S05]  /*21b0*/  IMAD.HI.U32 R4, R10, R4, RZ ;  /* 0x000000040a047227 */ /* 0x002fca00078e00ff */
[----:B------:R-:W-:Y:S01]  /*21c0*/  SHF.R.U32.HI R4, RZ, R5, R4 ;  /* 0x00000005ff047219 */ /* 0x000fe20000011604 */
[----:B--2---:R-:W-:Y:S01]  /*21d0*/  IMAD.HI.U32 R3, R9, R3, RZ ;  /* 0x0000000309037227 */ /* 0x004fe200078e00ff */
[----:B------:R-:W-:-:S04]  /*21e0*/  ISETP.NE.AND P0, PT, R2, 0x1, PT ;  /* 0x000000010200780c */ /* 0x000fc80003f05270 */
[----:B---3--:R-:W-:-:S04]  /*21f0*/  SHF.R.U32.HI R3, RZ, R6, R3 ;  /* 0x00000006ff037219 */ /* 0x008fc80000011603 */
[----:B------:R-:W-:Y:S02]  /*2200*/  SEL R3, R9, R3, !P0 ;  /* 0x0000000309037207 */ /* 0x000fe40004000000 */
[----:B----4-:R-:W-:-:S04]  /*2210*/  ISETP.NE.AND P1, PT, R7, 0x1, PT ;  /* 0x000000010700780c */ /* 0x010fc80003f25270 */
[----:B------:R-:W-:-:S05]  /*2220*/  SEL R4, R10, R4, !P1 ;  /* 0x000000040a047207 */ /* 0x000fca0004800000 */
[----:B------:R-:W-:Y:S02]  /*2230*/  IMAD.IADD R5, R3, 0x1, -R4 ;  /* 0x0000000103057824 */ /* 0x000fe400078e0a04 */
[----:B------:R-:W-:Y:S02]  /*2240*/  IMAD.IADD R3, R4, 0x1, -R3 ;  /* 0x0000000104037824 */ /* 0x000fe400078e0a03 */
[----:B------:R-:W-:Y:S02]  /*2250*/  IMAD R10, R5, R7, R10 ;  /* 0x00000007050a7224 */ /* 0x000fe400078e020a */
[----:B------:R-:W-:-:S07]  /*2260*/  IMAD R9, R3, R2, R9 ;  /* 0x0000000203097224 */ /* 0x000fce00078e0209 */
.L_x_34:
[----:B------:R-:W-:Y:S01]  /*2270*/  VIADD R16, R16, 0x1 ;  /* 0x0000000110107836 */ /* 0x000fe20000000000 */
[----:B------:R-:W-:Y:S01]  /*2280*/  PLOP3.LUT P1, PT, PT, PT, PT, 0x80, 0x8 ;  /* 0x000000000008781c */ /* 0x000fe20003f2f070 */
[----:B------:R-:W-:Y:S02]  /*2290*/  IMAD.IADD R15, R10, 0x1, R87 ;  /* 0x000000010a0f7824 */ /* 0x000fe400078e0257 */
[----:B------:R-:W-:Y:S01]  /*22a0*/  IMAD.IADD R14, R9, 0x1, R86 ;  /* 0x00000001090e7824 */ /* 0x000fe200078e0256 */
[----:B------:R-:W-:-:S04]  /*22b0*/  ISETP.NE.AND P0, PT, R16, 0x2, PT ;  /* 0x000000021000780c */ /* 0x000fc80003f05270 */
[----:B------:R-:W-:Y:S02]  /*22c0*/  SEL R2, RZ, 0x1, P0 ;  /* 0x00000001ff027807 */ /* 0x000fe40000000000 */
[----:B------:R-:W-:Y:S02]  /*22d0*/  SEL R16, R16, RZ, P0 ;  /* 0x000000ff10107207 */ /* 0x000fe40000000000 */
[----:B------:R-:W-:Y:S01]  /*22e0*/  LOP3.LUT R13, R13, R2, RZ, 0x3c, !PT ;  /* 0x000000020d0d7212 */ /* 0x000fe200078e3cff */
[----:B------:R-:W-:Y:S06]  /*22f0*/  @P2 BRA `(.L_x_35) ;  /* 0xfffffff000a02947 */ /* 0x000fec000383ffff */
[----:B------:R-:W-:Y:S01]  /*2300*/  UIADD3 UR4, UPT, UPT, UR4, 0x30, URZ ;  /* 0x0000003004047890 */ /* 0x000fe2000fffe0ff */
[----:B------:R-:W-:-:S03]  /*2310*/  SHF.L.U32 R2, R17, 0x1f, RZ ;  /* 0x0000001f11027819 */ /* 0x000fc600000006ff */
[----:B------:R-:W-:-:S09]  /*2320*/  ULEA UR5, UR6, UR4, 0x3 ;  /* 0x0000000406057291 */ /* 0x000fd2000f8e18ff */
[----:B------:R-:W1:Y:S02]  /*2330*/  SYNCS.PHASECHK.TRANS64.TRYWAIT P0, [UR5], R2 ;  /* 0x00000002ff0075a7 */ /* 0x000e640008001105 */
[----:B-1----:R-:W-:Y:S05]  /*2340*/  @!P0 BRA `(.L_x_36) ;  /* 0x0000006c00008947 */ /* 0x002fea0003800000 */
.L_x_138:
[----:B------:R-:W-:-:S04]  /*2350*/  UIADD3 UR6, UPT, UPT, UR6, 0x1, URZ ;  /* 0x0000000106067890 */ /* 0x000fc8000fffe0ff */
[----:B------:R-:W-:-:S04]  /*2360*/  UISETP.NE.AND UP0, UPT, UR6, 0x6, UPT ;  /* 0x000000060600788c */ /* 0x000fc8000bf05270 */
[----:B------:R-:W-:Y:S02]  /*2370*/  USEL UR7, URZ, 0x1, UP0 ;  /* 0x00000001ff077887 */ /* 0x000fe40008000000 */
[----:B------:R-:W-:-:S04]  /*2380*/  USEL UR6, UR6, URZ, UP0 ;  /* 0x000000ff06067287 */ /* 0x000fc80008000000 */
[----:B------:R-:W-:Y:S01]  /*2390*/  ULEA UR5, UR6, UR4, 0x3 ;  /* 0x0000000406057291 */ /* 0x000fe2000f8e18ff */
[----:B-1----:R-:W-:-:S04]  /*23a0*/  LOP3.LUT R2, R17, UR7, RZ, 0x3c, !PT ;  /* 0x0000000711027c12 */ /* 0x002fc8000f8e3cff */
[----:B------:R-:W-:-:S04]  /*23b0*/  SHF.L.U32 R3, R2, 0x1f, RZ ;  /* 0x0000001f02037819 */ /* 0x000fc800000006ff */
[----:B------:R-:W1:Y:S02]  /*23c0*/  SYNCS.PHASECHK.TRANS64.TRYWAIT P0, [UR5], R3 ;  /* 0x00000003ff0075a7 */ /* 0x000e640008001105 */
[----:B-1----:R-:W-:Y:S05]  /*23d0*/  @!P0 BRA `(.L_x_37) ;  /* 0x0000006800f48947 */ /* 0x002fea0003800000 */
.L_x_140:
[----:B------:R-:W-:-:S04]  /*23e0*/  UIADD3 UR6, UPT, UPT, UR6, 0x1, URZ ;  /* 0x0000000106067890 */ /* 0x000fc8000fffe0ff */
[----:B------:R-:W-:-:S04]  /*23f0*/  UISETP.NE.AND UP0, UPT, UR6, 0x6, UPT ;  /* 0x000000060600788c */ /* 0x000fc8000bf05270 */
[----:B------:R-:W-:Y:S02]  /*2400*/  USEL UR7, URZ, 0x1, UP0 ;  /* 0x00000001ff077887 */ /* 0x000fe40008000000 */
[----:B------:R-:W-:-:S04]  /*2410*/  USEL UR6, UR6, URZ, UP0 ;  /* 0x000000ff06067287 */ /* 0x000fc80008000000 */
[----:B------:R-:W-:Y:S01]  /*2420*/  ULEA UR5, UR6, UR4, 0x3 ;  /* 0x0000000406057291 */ /* 0x000fe2000f8e18ff */
[----:B------:R-:W-:-:S04]  /*2430*/  LOP3.LUT R2, R2, UR7, RZ, 0x3c, !PT ;  /* 0x0000000702027c12 */ /* 0x000fc8000f8e3cff */
[----:B-1----:R-:W-:-:S04]  /*2440*/  SHF.L.U32 R3, R2, 0x1f, RZ ;  /* 0x0000001f02037819 */ /* 0x002fc800000006ff */
[----:B------:R-:W1:Y:S02]  /*2450*/  SYNCS.PHASECHK.TRANS64.TRYWAIT P0, [UR5], R3 ;  /* 0x00000003ff0075a7 */ /* 0x000e640008001105 */
[----:B-1----:R-:W-:Y:S05]  /*2460*/  @!P0 BRA `(.L_x_38) ;  /* 0x0000006800e88947 */ /* 0x002fea0003800000 */
.L_x_142:
        /* <DEDUP_REMOVED lines=9> */
.L_x_144:
        /* <DEDUP_REMOVED lines=9> */
.L_x_146:
[----:B------:R-:W-:-:S04]  /*2590*/  UIADD3 UR6, UPT, UPT, UR6, 0x1, URZ ;  /* 0x0000000106067890 */ /* 0x000fc8000fffe0ff */
[----:B------:R-:W-:-:S04]  /*25a0*/  UISETP.NE.AND UP0, UPT, UR6, 0x6, UPT ;  /* 0x000000060600788c */ /* 0x000fc8000bf05270 */
[----:B------:R-:W-:Y:S02]  /*25b0*/  USEL UR5, URZ, 0x1, UP0 ;  /* 0x00000001ff057887 */ /* 0x000fe40008000000 */
[----:B------:R-:W-:-:S04]  /*25c0*/  USEL UR6, UR6, URZ, UP0 ;  /* 0x000000ff06067287 */ /* 0x000fc80008000000 */
[----:B------:R-:W-:Y:S01]  /*25d0*/  ULEA UR6, UR6, UR4, 0x3 ;  /* 0x0000000406067291 */ /* 0x000fe2000f8e18ff */
[----:B------:R-:W-:-:S04]  /*25e0*/  LOP3.LUT R2, R2, UR5, RZ, 0x3c, !PT ;  /* 0x0000000502027c12 */ /* 0x000fc8000f8e3cff */
[----:B------:R-:W-:Y:S01]  /*25f0*/  SHF.L.U32 R2, R2, 0x1f, RZ ;  /* 0x0000001f02027819 */ /* 0x000fe200000006ff */
[----:B-1--4-:R-:W-:-:S07]  /*2600*/  IMAD.U32 R0, RZ, RZ, UR6 ;  /* 0x00000006ff007e24 */ /* 0x012fce000f8e00ff */
.L_x_41:
[----:B-1----:R1:W2:Y:S02]  /*2610*/  SYNCS.PHASECHK.TRANS64.TRYWAIT P0, [R0+URZ], R2 ;  /* 0x00000002000075a7 */ /* 0x0022a400080011ff */
[----:B--2---:R-:W-:Y:S05]  /*2620*/  @!P0 NANOSLEEP.SYNCS 0x989680 ;  /* 0x009896800000895d */ /* 0x004fea0003900000 */
[----:B------:R-:W2:Y:S02]  /*2630*/  @!P0 SYNCS.PHASECHK.TRANS64 P0, [R0+URZ], R2 ;  /* 0x00000002000085a7 */ /* 0x000ea400080010ff */
[----:B--2---:R-:W-:Y:S05]  /*2640*/  @P0 EXIT ;  /* 0x000000000000094d */ /* 0x004fea0003800000 */
[----:B------:R-:W-:Y:S05]  /*2650*/  BRA `(.L_x_41) ;  /* 0xfffffffc00ec7947 */ /* 0x000fea000383ffff */
.L_x_17:
[----:B------:R-:W-:-:S04]  /*2660*/  UISETP.NE.AND UP1, UPT, UR37, URZ, UPT ;  /* 0x000000ff2500728c */ /* 0x000fc8000bf25270 */
[----:B------:R-:W-:-:S09]  /*2670*/  UISETP.NE.OR UP1, UPT, UR8, 0x1, UP1 ;  /* 0x000000010800788c */ /* 0x000fd20008f25670 */
[----:B------:R-:W-:Y:S05]  /*2680*/  BRA.U UP1, `(.L_x_42) ;  /* 0x0000000501487547 */ /* 0x000fea000b800000 */
[----:B------:R-:W-:Y:S01]  /*2690*/  ISETP.NE.AND P2, PT, R2, RZ, PT ;  /* 0x000000ff0200720c */ /* 0x000fe20003f45270 */
[----:B------:R-:W-:Y:S01]  /*26a0*/  IMAD.MOV.U32 R12, RZ, RZ, 0x1 ;  /* 0x00000001ff0c7424 */ /* 0x000fe200078e00ff */
[----:B------:R-:W-:Y:S02]  /*26b0*/  CS2R R10, SRZ ;  /* 0x00000000000a7805 */ /* 0x000fe4000001ff00 */
[----:B------:R-:W-:Y:S01]  /*26c0*/  CS2R R8, SRZ ;  /* 0x0000000000087805 */ /* 0x000fe2000001ff00 */
[----:B------:R-:W-:Y:S01]  /*26d0*/  UMOV UR4, 0x400 ;  /* 0x0000040000047882 */ /* 0x000fe20000000000 */
[----:B------:R-:W-:Y:S01]  /*26e0*/  UMOV UR6, URZ ;  /* 0x000000ff00067c82 */ /* 0x000fe20008000000 */
[----:B------:R-:W-:-:S12]  /*26f0*/  ULEA UR37, UR37, UR4, 0x18 ;  /* 0x0000000425257291 */ /* 0x000fd8000f8ec0ff */
.L_x_46:
[----:B------:R-:W-:Y:S02]  /*2700*/  LEA R0, R8, UR37, 0x3 ;  /* 0x0000002508007c11 */ /* 0x000fe4000f8e18ff */
[----:B------:R-:W-:-:S03]  /*2710*/  SHF.L.U32 R4, R9, 0x1f, RZ ;  /* 0x0000001f09047819 */ /* 0x000fc600000006ff */
[----:B------:R-:W-:Y:S01]  /*2720*/  VIADD R5, R0, 0x120 ;  /* 0x0000012000057836 */ /* 0x000fe20000000000 */
[----:B------:R-:W1:Y:S02]  /*2730*/  SYNCS.PHASECHK.TRANS64.TRYWAIT P0, [R0+URZ+0x110], R4 ;  /* 0x00011004000075a7 */ /* 0x000e6400080011ff */
[----:B-1----:R-:W-:Y:S05]  /*2740*/  @!P0 BRA `(.L_x_43) ;  /* 0x0000006800788947 */ /* 0x002fea0003800000 */
.L_x_147:
[----:B------:R-:W-:Y:S01]  /*2750*/  ULEA UR5, UR6, UR37, 0x3 ;  /* 0x0000002506057291 */ /* 0x000fe2000f8e18ff */
[----:B-1----:R-:W-:Y:S01]  /*2760*/  PRMT R0, RZ, 0x654, R5 ;  /* 0x00000654ff007816 */ /* 0x002fe20000000005 */
[----:B------:R-:W-:Y:S01]  /*2770*/  @!P2 IMAD.MOV.U32 R4, RZ, RZ, 0x10 ;  /* 0x00000010ff04a424 */ /* 0x000fe200078e00ff */
[----:B------:R-:W-:Y:S01]  /*2780*/  SHF.L.U32 R5, R12, 0x1f, RZ ;  /* 0x0000001f0c057819 */ /* 0x000fe200000006ff */
[----:B------:R-:W-:Y:S01]  /*2790*/  UIADD3 UR4, UPT, UPT, UR5, 0xb0, URZ ;  /* 0x000000b005047890 */ /* 0x000fe2000fffe0ff */
[----:B------:R1:W-:Y:S05]  /*27a0*/  SYNCS.ARRIVE.TRANS64.RED.A1T0 RZ, [R0+URZ], RZ ;  /* 0x000000ff00ff79a7 */ /* 0x0003ea00081004ff */
[----:B------:R-:W-:Y:S01]  /*27b0*/  IMAD.U32 R6, RZ, RZ, UR4 ;  /* 0x00000004ff067e24 */ /* 0x000fe2000f8e00ff */
[----:B------:R-:W2:Y:S04]  /*27c0*/  SYNCS.PHASECHK.TRANS64.TRYWAIT P0, [UR5+0xc0], R5 ;  /* 0x0000c005ff0075a7 */ /* 0x000ea80008001105 */
[----:B------:R-:W-:Y:S01]  /*27d0*/  PRMT R6, R2, 0x654, R6 ;  /* 0x0000065402067816 */ /* 0x000fe20000000006 */
[----:B-12---:R-:W-:Y:S06]  /*27e0*/  @!P0 BRA `(.L_x_44) ;  /* 0x0000006800648947 */ /* 0x006fec0003800000 */
.L_x_149:
[----:B------:R-:W-:Y:S01]  /*27f0*/  ULEA UR4, UR6, UR37, 0x4 ;  /* 0x0000002506047291 */ /* 0x000fe2000f8e20ff */
[----:B------:R-:W-:Y:S01]  /*2800*/  SEL R3, R6, R3, !P2 ;  /* 0x0000000306037207 */ /* 0x000fe20005000000 */
[----:B------:R-:W-:Y:S01]  /*2810*/  UIADD3 UR5, UPT, UPT, UR5, 0xb0, URZ ;  /* 0x000000b005057890 */ /* 0x000fe2000fffe0ff */
[----:B-1----:R-:W-:Y:S01]  /*2820*/  LEA R0, R11, UR37, 0x3 ;  /* 0x000000250b007c11 */ /* 0x002fe2000f8e18ff */
[----:B------:R-:W-:Y:S01]  /*2830*/  UIADD3 UR4, UPT, UPT, UR4, 0x140, URZ ;  /* 0x0000014004047890 */ /* 0x000fe2000fffe0ff */
[----:B------:R1:W-:Y:S01]  /*2840*/  @!P2 SYNCS.ARRIVE.TRANS64.RED RZ, [R3+URZ], R4 ;  /* 0x0000000403ffa9a7 */ /* 0x0003e200080004ff */
[----:B------:R-:W-:Y:S01]  /*2850*/  UIADD3 UR6, UPT, UPT, UR6, 0x1, URZ ;  /* 0x0000000106067890 */ /* 0x000fe2000fffe0ff */
[----:B------:R-:W-:-:S03]  /*2860*/  VIADD R8, R8, 0x1 ;  /* 0x0000000108087836 */ /* 0x000fc60000000000 */
[----:B------:R-:W-:Y:S02]  /*2870*/  UISETP.NE.AND UP0, UPT, UR6, 0x2, UPT ;  /* 0x000000020600788c */ /* 0x000fe4000bf05270 */
[----:B------:R-:W-:Y:S01]  /*2880*/  ISETP.NE.AND P0, PT, R8, 0x2, PT ;  /* 0x000000020800780c */ /* 0x000fe20003f05270 */
[----:B------:R-:W-:Y:S06]  /*2890*/  UGETNEXTWORKID.BROADCAST [UR4], [UR5] ;  /* 0x00000000040073ca */ /* 0x000fec0008000100 */
[----:B------:R-:W-:Y:S02]  /*28a0*/  USEL UR4, URZ, 0x1, UP0 ;  /* 0x00000001ff047887 */ /* 0x000fe40008000000 */
[----:B------:R-:W-:-:S04]  /*28b0*/  USEL UR6, UR6, URZ, UP0 ;  /* 0x000000ff06067287 */ /* 0x000fc80008000000 */
[----:B------:R-:W-:Y:S02]  /*28c0*/  LOP3.LUT R12, R12, UR4, RZ, 0x3c, !PT ;  /* 0x000000040c0c7c12 */ /* 0x000fe4000f8e3cff */
[----:B-1----:R-:W-:-:S04]  /*28d0*/  SHF.L.U32 R4, R10, 0x1f, RZ ;  /* 0x0000001f0a047819 */ /* 0x002fc800000006ff */
[----:B------:R-:W1:Y:S02]  /*28e0*/  SYNCS.PHASECHK.TRANS64.TRYWAIT P1, [R0+URZ+0xb0], R4 ;  /* 0x0000b004000075a7 */ /* 0x000e6400080211ff */
[----:B-1----:R-:W-:Y:S05]  /*28f0*/  @!P1 BRA `(.L_x_45) ;  /* 0x0000006800389947 */ /* 0x002fea0003800000 */
.L_x_150:
[C---:B-1----:R-:W-:Y:S01]  /*2900*/  LEA R4, R11.reuse, UR37, 0x4 ;  /* 0x000000250b047c11 */ /* 0x042fe2000f8e20ff */
[----:B------:R-:W-:Y:S01]  /*2910*/  VIADD R0, R0, 0xc0 ;  /* 0x000000c000007836 */ /* 0x000fe20000000000 */
[----:B------:R-:W-:Y:S01]  /*2920*/  SEL R8, R8, RZ, P0 ;  /* 0x000000ff08087207 */ /* 0x000fe20000000000 */
[----:B------:R-:W-:-:S03]  /*2930*/  VIADD R11, R11, 0x1 ;  /* 0x000000010b0b7836 */ /* 0x000fc60000000000 */
[----:B------:R-:W1:Y:S01]  /*2940*/  LDS.128 R4, [R4+0x140] ;  /* 0x0001400004047984 */ /* 0x000e620000000c00 */
[----:B------:R-:W-:Y:S02]  /*2950*/  PRMT R0, RZ, 0x654, R0 ;  /* 0x00000654ff007816 */ /* 0x000fe40000000000 */
[C---:B------:R-:W-:Y:S01]  /*2960*/  ISETP.NE.AND P1, PT, R11.reuse, 0x2, PT ;  /* 0x000000020b00780c */ /* 0x040fe20003f25270 */
[----:B------:R-:W-:Y:S01]  /*2970*/  @!PT LDS RZ, [RZ] ;  /* 0x00000000fffff984 */ /* 0x000fe20000000800 */
[----:B------:R-:W-:Y:S01]  /*2980*/  @!PT LDS RZ, [RZ] ;  /* 0x00000000fffff984 */ /* 0x000fe20000000800 */
[----:B------:R-:W-:Y:S01]  /*2990*/  @!PT LDS RZ, [RZ] ;  /* 0x00000000fffff984 */ /* 0x000fe20000000800 */
[----:B------:R-:W-:Y:S01]  /*29a0*/  @!PT LDS RZ, [RZ] ;  /* 0x00000000fffff984 */ /* 0x000fe20000000800 */
[----:B------:R2:W-:Y:S06]  /*29b0*/  MEMBAR.ALL.CTA ;  /* 0x0000000000007992 */ /* 0x0005ec0000008000 */
[----:B--2---:R-:W2:Y:S01]  /*29c0*/  FENCE.VIEW.ASYNC.S ;  /* 0x00000000000073c6 */ /* 0x004ea20000000000 */
[----:B------:R-:W-:Y:S01]  /*29d0*/  SEL R11, R11, RZ, P1 ;  /* 0x000000ff0b0b7207 */ /* 0x000fe20000800000 */
[----:B--2---:R2:W-:Y:S01]  /*29e0*/  SYNCS.ARRIVE.TRANS64.RED.A1T0 RZ, [R0+URZ], RZ ;  /* 0x000000ff00ff79a7 */ /* 0x0045e200081004ff */
[----:B-1----:R-:W-:-:S02]  /*29f0*/  LOP3.LUT P3, RZ, R6, 0x1, RZ, 0xc0, !PT ;  /* 0x0000000106ff7812 */ /* 0x002fc4000786c0ff */
[----:B------:R-:W-:-:S04]  /*2a00*/  SEL R4, RZ, 0x1, P1 ;  /* 0x00000001ff047807 */ /* 0x000fc80000800000 */
[----:B------:R-:W-:Y:S02]  /*2a10*/  LOP3.LUT R10, R10, R4, RZ, 0x3c, !PT ;  /* 0x000000040a0a7212 */ /* 0x000fe400078e3cff */
[----:B--2---:R-:W-:-:S04]  /*2a20*/  SEL R0, RZ, 0x1, P0 ;  /* 0x00000001ff007807 */ /* 0x004fc80000000000 */
[----:B------:R-:W-:Y:S01]  /*2a30*/  LOP3.LUT R9, R9, R0, RZ, 0x3c, !PT ;  /* 0x0000000009097212 */ /* 0x000fe200078e3cff */
[----:B------:R-:W-:Y:S06]  /*2a40*/  @P3 BRA `(.L_x_46) ;  /* 0xfffffffc002c3947 */ /* 0x000fec000383ffff */
[----:B------:R-:W-:Y:S01]  /*2a50*/  ULEA UR5, UR6, UR37, 0x3 ;  /* 0x0000002506057291 */ /* 0x000fe2000f8e18ff */
[----:B------:R-:W-:-:S08]  /*2a60*/  SHF.L.U32 R2, R12, 0x1f, RZ ;  /* 0x0000001f0c027819 */ /* 0x000fd000000006ff */
[----:B------:R-:W1:Y:S02]  /*2a70*/  SYNCS.PHASECHK.TRANS64 P0, [UR5+0xc0], R2 ;  /* 0x0000c002ff0075a7 */ /* 0x000e640008001005 */
[----:B-1----:R-:W-:Y:S05]  /*2a80*/  @P0 BRA `(.L_x_47) ;  /* 0x0000000000080947 */ /* 0x002fea0003800000 */
[----:B------:R-:W1:Y:S02]  /*2a90*/  SYNCS.PHASECHK.TRANS64.TRYWAIT P0, [UR5+0xc0], R2 ;  /* 0x0000c002ff0075a7 */ /* 0x000e640008001105 */
[----:B-1----:R-:W-:Y:S05]  /*2aa0*/  @!P0 BRA `(.L_x_48) ;  /* 0x0000006400e08947 */ /* 0x002fea0003800000 */
.L_x_47:
[----:B------:R-:W-:-:S04]  /*2ab0*/  UIADD3 UR4, UPT, UPT, UR6, 0x1, URZ ;  /* 0x0000000106047890 */ /* 0x000fc8000fffe0ff */
[----:B------:R-:W-:-:S04]  /*2ac0*/  UISETP.NE.AND UP0, UPT, UR4, 0x2, UPT ;  /* 0x000000020400788c */ /* 0x000fc8000bf05270 */
[----:B------:R-:W-:Y:S02]  /*2ad0*/  USEL UR7, URZ, 0x1, UP0 ;  /* 0x00000001ff077887 */ /* 0x000fe40008000000 */
[----:B------:R-:W-:-:S04]  /*2ae0*/  USEL UR4, UR4, URZ, UP0 ;  /* 0x000000ff04047287 */ /* 0x000fc80008000000 */
[----:B------:R-:W-:Y:S01]  /*2af0*/  ULEA UR4, UR4, UR37, 0x3 ;  /* 0x0000002504047291 */ /* 0x000fe2000f8e18ff */
[----:B-1----:R-:W-:-:S04]  /*2b00*/  LOP3.LUT R2, R12, UR7, RZ, 0x3c, !PT ;  /* 0x000000070c027c12 */ /* 0x002fc8000f8e3cff */
[----:B------:R-:W-:-:S04]  /*2b10*/  SHF.L.U32 R0, R2, 0x1f, RZ ;  /* 0x0000001f02007819 */ /* 0x000fc800000006ff */
[----:B------:R-:W1:Y:S02]  /*2b20*/  SYNCS.PHASECHK.TRANS64 P0, [UR4+0xc0], R0 ;  /* 0x0000c000ff0075a7 */ /* 0x000e640008001004 */
[----:B-1----:R-:W-:Y:S05]  /*2b30*/  @P0 EXIT ;  /* 0x000000000000094d */ /* 0x002fea0003800000 */
[----:B------:R-:W-:Y:S02]  /*2b40*/  SHF.L.U32 R2, R2, 0x1f, RZ ;  /* 0x0000001f02027819 */ /* 0x000fe400000006ff */
[----:B------:R-:W-:-:S07]  /*2b50*/  MOV R0, UR4 ;  /* 0x0000000400007c02 */ /* 0x000fce0008000f00 */
.L_x_49:
[----:B-1----:R1:W2:Y:S02]  /*2b60*/  SYNCS.PHASECHK.TRANS64.TRYWAIT P0, [R0+URZ+0xc0], R2 ;  /* 0x0000c002000075a7 */ /* 0x0022a400080011ff */
[----:B--2---:R-:W-:Y:S05]  /*2b70*/  @!P0 NANOSLEEP.SYNCS 0x989680 ;  /* 0x009896800000895d */ /* 0x004fea0003900000 */
[----:B------:R-:W2:Y:S02]  /*2b80*/  @!P0 SYNCS.PHASECHK.TRANS64 P0, [R0+URZ+0xc0], R2 ;  /* 0x0000c002000085a7 */ /* 0x000ea400080010ff */
[----:B--2---:R-:W-:Y:S05]  /*2b90*/  @P0 EXIT ;  /* 0x000000000000094d */ /* 0x004fea0003800000 */
[----:B------:R-:W-:Y:S05]  /*2ba0*/  BRA `(.L_x_49) ;  /* 0xfffffffc00ec7947 */ /* 0x000fea000383ffff */
.L_x_42:
[----:B------:R-:W-:-:S09]  /*2bb0*/  UISETP.NE.AND UP1, UPT, UR8, URZ, UPT ;  /* 0x000000ff0800728c */ /* 0x000fd2000bf25270 */
[----:B------:R-:W-:Y:S05]  /*2bc0*/  BRA.U UP1, `(.L_x_50) ;  /* 0x0000000d01b47547 */ /* 0x000fea000b800000 */
[----:B------:R-:W-:Y:S01]  /*2bd0*/  UMOV UR4, 0x40 ;  /* 0x0000004000047882 */ /* 0x000fe20000000000 */
[----:B------:R-:W-:Y:S01]  /*2be0*/  NOP ;  /* 0x0000000000007918 */ /* 0x000fe20000000000 */
[----:B------:R-:W-:Y:S01]  /*2bf0*/  ULEA UR4, UR37, UR4, 0x18 ;  /* 0x0000000425047291 */ /* 0x000fe2000f8ec0ff */
[----:B------:R-:W-:Y:S02]  /*2c00*/  UMOV UR5, 0x400 ;  /* 0x0000040000057882 */ /* 0x000fe40000000000 */
[----:B------:R-:W-:-:S06]  /*2c10*/  ULEA UR37, UR37, UR5, 0x18 ;  /* 0x0000000525257291 */ /* 0x000fcc000f8ec0ff */
[----:B------:R-:W1:Y:S02]  /*2c20*/  LDS.U8 R0, [UR4+0x1c] ;  /* 0x00001c04ff007984 */ /* 0x000e640008000000 */
[----:B-1----:R-:W-:-:S13]  /*2c30*/  ISETP.NE.AND P0, PT, R0, RZ, PT ;  /* 0x000000ff0000720c */ /* 0x002fda0003f05270 */
[----:B------:R-:W-:Y:S05]  /*2c40*/  @P0 BRA `(.L_x_51) ;  /* 0x0000000000580947 */ /* 0x000fea0003800000 */
[----:B------:R-:W-:-:S13]  /*2c50*/  ELECT P0, URZ, PT ;  /* 0x0000000000ff782f */ /* 0x000fda0003800000 */
[----:B------:R-:W-:Y:S05]  /*2c60*/  @!P0 BRA `(.L_x_52) ;  /* 0x0000000000608947 */ /* 0x000fea0003800000 */
[----:B------:R-:W-:Y:S01]  /*2c70*/  UMOV UR5, 0x10 ;  /* 0x0000001000057882 */ /* 0x000fe20000000000 */
[----:B------:R-:W-:Y:S01]  /*2c80*/  HFMA2 R0, -RZ, RZ, 0, 5.9604644775390625e-08 ;  /* 0x00000001ff007431 */ /* 0x000fe200000001ff */
[----:B------:R-:W-:-:S03]  /*2c90*/  MOV R2, 0xffff ;  /* 0x0000ffff00027802 */ /* 0x000fc60000000f00 */
[----:B------:R-:W-:Y:S04]  /*2ca0*/  DEPBAR.LE SB1, 0x36 ;  /* 0x00009d800000791a */ /* 0x000fe80000000000 */
[----:B------:R-:W1:Y:S02]  /*2cb0*/  UTCATOMSWS.FIND_AND_SET.ALIGN UP0, UR5, UR5 ;  /* 0x00000005000575e3 */ /* 0x000e640008000800 */
[----:B-1----:R-:W-:Y:S01]  /*2cc0*/  MOV R3, UR5 ;  /* 0x0000000500037c02 */ /* 0x002fe20008000f00 */
[----:B------:R-:W-:Y:S06]  /*2cd0*/  BRA.U UP0, `(.L_x_53) ;  /* 0x0000000100187547 */ /* 0x000fec000b800000 */
.L_x_54:
[----:B------:R-:W-:Y:S05]  /*2ce0*/  NANOSLEEP 0x64 ;  /* 0x000000640000795d */ /* 0x000fea0003800000 */
[----:B------:R-:W-:-:S05]  /*2cf0*/  UMOV UR5, 0x10 ;  /* 0x0000001000057882 */ /* 0x000fca0000000000 */
[----:B------:R-:W-:Y:S04]  /*2d00*/  DEPBAR.LE SB1, 0x36 ;  /* 0x00009d800000791a */ /* 0x000fe80000000000 */
[----:B------:R-:W1:Y:S02]  /*2d10*/  UTCATOMSWS.FIND_AND_SET.ALIGN UP0, UR5, UR5 ;  /* 0x00000005000575e3 */ /* 0x000e640008000800 */
[----:B-1----:R-:W-:Y:S01]  /*2d20*/  MOV R3, UR5 ;  /* 0x0000000500037c02 */ /* 0x002fe20008000f00 */
[----:B------:R-:W-:Y:S05]  /*2d30*/  BRA.U !UP0, `(.L_x_54) ;  /* 0xfffffffd08e87547 */ /* 0x000fea000b83ffff */
.L_x_53:
[-C--:B------:R-:W-:Y:S02]  /*2d40*/  SHF.L.U32 R2, R2, R3.reuse, RZ ;  /* 0x0000000302027219 */ /* 0x080fe400000006ff */
[----:B------:R-:W-:Y:S01]  /*2d50*/  SHF.L.U32 R0, R0, R3, RZ ;  /* 0x0000000300007219 */ /* 0x000fe200000006ff */
[----:B------:R-:W-:Y:S02]  /*2d60*/  IMAD.SHL.U32 R3, R3, 0x20, RZ ;  /* 0x0000002003037824 */ /* 0x000fe400078e00ff */
[----:B------:R1:W-:Y:S04]  /*2d70*/  ATOMS.OR RZ, [UR4+0x14], R2 ;  /* 0x00001402ffff798c */ /* 0x0003e8000b000004 */
[----:B------:R1:W-:Y:S04]  /*2d80*/  ATOMS.OR RZ, [UR4+0x18], R0 ;  /* 0x00001800ffff798c */ /* 0x0003e8000b000004 */
[----:B------:R1:W-:Y:S01]  /*2d90*/  STS [UR37+0x160], R3 ;  /* 0x00016003ff007988 */ /* 0x0003e20008000825 */
[----:B------:R-:W-:Y:S05]  /*2da0*/  BRA `(.L_x_52) ;  /* 0x0000000000107947 */ /* 0x000fea0003800000 */
.L_x_51:
[----:B------:R-:W-:Y:S02]  /*2db0*/  MOV R0, 0xffffffff ;  /* 0xffffffff00007802 */ /* 0x000fe40000000f00 */
[----:B------:R-:W-:-:S03]  /*2dc0*/  MOV R2, 0x2df0 ;  /* 0x00002df000027802 */ /* 0x000fc60000000f00 */
[----:B------:R1:W-:Y:S04]  /*2dd0*/  STS [UR37+0x160], R0 ;  /* 0x00016000ff007988 */ /* 0x0003e80008000825 */
[----:B-1-3-5:R-:W-:Y:S05]  /*2de0*/  CALL.REL.NOINC `($__internal_1_$__cuda_sm10x_tcgen05_guardrail_trap_phase_invalid_during_alloc) ;  /* 0x0000006c00287944 */ /* 0x02afea0003c00000 */
.L_x_52:
[----:B------:R-:W-:Y:S05]  /*2df0*/  WARPSYNC.ALL ;  /* 0x0000000000007948 */ /* 0x000fea0003800000 */
[----:B------:R-:W2:Y:S01]  /*2e00*/  S2UR UR5, SR_CgaCtaId ;  /* 0x00000000000579c3 */ /* 0x000ea20000008800 */
[----:B------:R-:W-:Y:S01]  /*2e10*/  UMOV UR4, 0x400 ;  /* 0x0000040000047882 */ /* 0x000fe20000000000 */
[----:B------:R-:W-:-:S06]  /*2e20*/  NOP ;  /* 0x0000000000007918 */ /* 0x000fcc0000000000 */
[----:B------:R-:W-:Y:S06]  /*2e30*/  BAR.ARV 0x6, 0xa0 ;  /* 0x0182800000007b1d */ /* 0x000fec0000002000 */
[----:B------:R-:W4:Y:S01]  /*2e40*/  LDCU UR7, c[0x0][0x38c] ;  /* 0x00007180ff0777ac */ /* 0x000f220008000800 */
[----:B------:R-:W-:Y:S01]  /*2e50*/  IMAD.MOV.U32 R11, RZ, RZ, 0x1 ;  /* 0x00000001ff0b7424 */ /* 0x000fe200078e00ff */
[----:B------:R-:W-:Y:S01]  /*2e60*/  CS2R R8, SRZ ;  /* 0x0000000000087805 */ /* 0x000fe2000001ff00 */
[----:B------:R-:W-:Y:S01]  /*2e70*/  IMAD.MOV.U32 R10, RZ, RZ, RZ ;  /* 0x000000ffff0a7224 */ /* 0x000fe200078e00ff */
[----:B------:R-:W3:Y:S01]  /*2e80*/  LDCU UR6, c[0x0][0x38c] ;  /* 0x00007180ff0677ac */ /* 0x000ee20008000800 */
[----:B------:R-:W-:Y:S01]  /*2e90*/  UMOV UR15, URZ ;  /* 0x000000ff000f7c82 */ /* 0x000fe20008000000 */
[----:B------:R-:W-:Y:S01]  /*2ea0*/  UMOV UR14, URZ ;  /* 0x000000ff000e7c82 */ /* 0x000fe20008000000 */
[----:B--2---:R-:W-:Y:S01]  /*2eb0*/  ULEA UR5, UR5, UR4, 0x18 ;  /* 0x0000000405057291 */ /* 0x004fe2000f8ec0ff */
[----:B------:R-:W-:Y:S01]  /*2ec0*/  UMOV UR24, 0x0 ;  /* 0x0000000000187882 */ /* 0x000fe20000000000 */
[----:B------:R-:W-:-:S02]  /*2ed0*/  UMOV UR25, 0x8200010 ;  /* 0x0820001000197882 */ /* 0x000fc40000000000 */
[----:B------:R-:W-:Y:S02]  /*2ee0*/  UIADD3 UR10, UPT, UPT, UR5, 0x8400, URZ ;  /* 0x00008400050a7890 */ /* 0x000fe4000fffe0ff */
[----:B------:R-:W-:Y:S02]  /*2ef0*/  UIADD3 UR11, UPT, UPT, UR5, 0x20400, URZ ;  /* 0x00020400050b7890 */ /* 0x000fe4000fffe0ff */
[----:B----4-:R-:W-:Y:S01]  /*2f00*/  UIADD3 UR7, UPT, UPT, UR7, 0x3f, URZ ;  /* 0x0000003f07077890 */ /* 0x010fe2000fffe0ff */
[----:B-1----:R-:W1:Y:S01]  /*2f10*/  LDS R0, [UR5+0x160] ;  /* 0x00016005ff007984 */ /* 0x002e620008000800 */
[----:B------:R-:W-:Y:S02]  /*2f20*/  USHF.R.U32.HI UR10, URZ, 0x4, UR10 ;  /* 0x00000004ff0a7899 */ /* 0x000fe4000801160a */
[----:B------:R-:W-:Y:S02]  /*2f30*/  USHF.R.S32.HI UR4, URZ, 0x1f, UR7 ;  /* 0x0000001fff047899 */ /* 0x000fe40008011407 */
[----:B------:R-:W-:-:S02]  /*2f40*/  USHF.R.U32.HI UR11, URZ, 0x4, UR11 ;  /* 0x00000004ff0b7899 */ /* 0x000fc4000801160b */
[----:B------:R-:W-:Y:S02]  /*2f50*/  ULEA.HI UR4, UR4, UR7, URZ, 0x6 ;  /* 0x0000000704047291 */ /* 0x000fe4000f8f30ff */
[----:B------:R-:W-:Y:S02]  /*2f60*/  ULOP3.LUT UR10, UR10, 0x3fff, URZ, 0xc0, !UPT ;  /* 0x00003fff0a0a7892 */ /* 0x000fe4000f8ec0ff */
[----:B------:R-:W-:Y:S02]  /*2f70*/  USHF.R.S32.HI UR4, URZ, 0x6, UR4 ;  /* 0x00000006ff047899 */ /* 0x000fe40008011404 */
[----:B------:R-:W-:Y:S02]  /*2f80*/  ULOP3.LUT UR11, UR11, 0x3fff, URZ, 0xc0, !UPT ;  /* 0x00003fff0b0b7892 */ /* 0x000fe4000f8ec0ff */
[----:B------:R-:W-:Y:S01]  /*2f90*/  UISETP.LT.AND UP0, UPT, UR4, 0x1, UPT ;  /* 0x000000010400788c */ /* 0x000fe2000bf01270 */
[----:B------:R-:W-:Y:S01]  /*2fa0*/  UMOV UR22, 0x0 ;  /* 0x0000000000167882 */ /* 0x000fe20000000000 */
[----:B------:R-:W-:-:S02]  /*2fb0*/  UMOV UR23, 0x8200010 ;  /* 0x0820001000177882 */ /* 0x000fc40000000000 */
[----:B------:R-:W-:Y:S02]  /*2fc0*/  USEL UR9, UR4, 0x1, !UP0 ;  /* 0x0000000104097887 */ /* 0x000fe4000c000000 */
[----:B------:R-:W-:Y:S02]  /*2fd0*/  ULOP3.LUT UR10, UR10, 0x10000, URZ, 0xfc, !UPT ;  /* 0x000100000a0a7892 */ /* 0x000fe4000f8efcff */
[----:B------:R-:W-:Y:S02]  /*2fe0*/  ULOP3.LUT UR11, UR11, 0x10000, URZ, 0xfc, !UPT ;  /* 0x000100000b0b7892 */ /* 0x000fe4000f8efcff */
[----:B------:R-:W-:Y:S02]  /*2ff0*/  UIADD3 UR9, UPT, UPT, -UR9, URZ, URZ ;  /* 0x000000ff09097290 */ /* 0x000fe4000fffe1ff */
[----:B---3--:R-:W-:Y:S01]  /*3000*/  UISETP.GE.AND UP3, UPT, UR6, 0x1, UPT ;  /* 0x000000010600788c */ /* 0x008fe2000bf66270 */
[----:B------:R-:W-:Y:S01]  /*3010*/  UMOV UR20, 0x0 ;  /* 0x0000000000147882 */ /* 0x000fe20000000000 */
[----:B------:R-:W-:Y:S01]  /*3020*/  UMOV UR21, 0x8200010 ;  /* 0x0820001000157882 */ /* 0x000fe20000000000 */
[----:B------:R-:W-:Y:S01]  /*3030*/  UMOV UR18, 0x0 ;  /* 0x0000000000127882 */ /* 0x000fe20000000000 */
[----:B------:R-:W-:Y:S01]  /*3040*/  UMOV UR19, 0x8200010 ;  /* 0x0820001000137882 */ /* 0x000fe20000000000 */
[----:B-1----:R-:W-:-:S15]  /*3050*/  R2UR UR16, R0 ;  /* 0x00000000001072ca */ /* 0x002fde00000e0000 */
.L_x_61:
[----:B------:R-:W-:Y:S02]  /*3060*/  LEA R0, R10, UR5, 0x3 ;  /* 0x000000050a007c11 */ /* 0x000fe4000f8e18ff */
[----:B------:R-:W-:Y:S02]  /*3070*/  SHF.L.U32 R2, R9, 0x1f, RZ ;  /* 0x0000001f09027819 */ /* 0x000fe400000006ff */
[----:B------:R-:W-:Y:S01]  /*3080*/  PLOP3.LUT P0, PT, PT, PT, UP3, 0x80, 0x8 ;  /* 0x000000000008781c */ /* 0x000fe20003f0f038 */
[----:B------:R-:W-:Y:S01]  /*3090*/  VIADD R3, R0, 0xc0 ;  /* 0x000000c000037836 */ /* 0x000fe20000000000 */
[----:B-1----:R-:W1:Y:S02]  /*30a0*/  SYNCS.PHASECHK.TRANS64.TRYWAIT P1, [R0+URZ+0xb0], R2 ;  /* 0x0000b002000075a7 */ /* 0x002e6400080211ff */
[----:B-1-3--:R-:W-:Y:S09]  /*30b0*/  @!P1 BRA `(.L_x_55) ;  /* 0x0000006000749947 */ /* 0x00aff20003800000 */
.L_x_152:
[----:B------:R-:W-:Y:S01]  /*30c0*/  LEA R4, R10, UR5, 0x4 ;  /* 0x000000050a047c11 */ /* 0x000fe2000f8e20ff */
[----:B------:R-:W-:Y:S01]  /*30d0*/  @UP3 ULEA UR6, UR14, UR5, 0x3 ;  /* 0x000000050e063291 */ /* 0x000fe2000f8e18ff */
[----:B------:R-:W-:Y:S01]  /*30e0*/  PLOP3.LUT P2, PT, PT, PT, PT, 0x80, 0x8 ;  /* 0x000000000008781c */ /* 0x000fe20003f4f070 */
[----:B------:R-:W-:Y:S01]  /*30f0*/  ULEA UR7, UR15, UR5, 0x3 ;  /* 0x000000050f077291 */ /* 0x000fe2000f8e18ff */
[----:B------:R-:W-:Y:S01]  /*3100*/  PRMT R3, RZ, 0x654, R3 ;  /* 0x00000654ff037816 */ /* 0x000fe20000000003 */
[----:B------:R-:W-:Y:S01]  /*3110*/  ULEA UR8, UR15, UR16, 0x7 ;  /* 0x000000100f087291 */ /* 0x000fe2000f8e38ff */
[----:B------:R-:W2:Y:S01]  /*3120*/  LDS.128 R4, [R4+0x140] ;  /* 0x0001400004047984 */ /* 0x000ea20000000c00 */
[----:B-1----:R-:W-:Y:S02]  /*3130*/  @P0 SHF.L.U32 R2, R8, 0x1f, RZ ;  /* 0x0000001f08020819 */ /* 0x002fe400000006ff */
[----:B------:R-:W-:Y:S01]  /*3140*/  SHF.L.U32 R0, R11, 0x1f, RZ ;  /* 0x0000001f0b007819 */ /* 0x000fe200000006ff */
[----:B------:R-:W-:Y:S01]  /*3150*/  @!PT LDS RZ, [RZ] ;  /* 0x00000000fffff984 */ /* 0x000fe20000000800 */
[----:B------:R-:W-:Y:S01]  /*3160*/  @!PT LDS RZ, [RZ] ;  /* 0x00000000fffff984 */ /* 0x000fe20000000800 */
[----:B------:R-:W-:Y:S01]  /*3170*/  @!PT LDS RZ, [RZ] ;  /* 0x00000000fffff984 */ /* 0x000fe20000000800 */
[----:B------:R-:W-:Y:S01]  /*3180*/  @!PT LDS RZ, [RZ] ;  /* 0x00000000fffff984 */ /* 0x000fe20000000800 */
[----:B------:R1:W-:Y:S06]  /*3190*/  MEMBAR.ALL.CTA ;  /* 0x0000000000007992 */ /* 0x0003ec0000008000 */
[----:B-1----:R-:W1:Y:S02]  /*31a0*/  FENCE.VIEW.ASYNC.S ;  /* 0x00000000000073c6 */ /* 0x002e640000000000 */
[----:B-1----:R1:W-:Y:S01]  /*31b0*/  SYNCS.ARRIVE.TRANS64.RED.A1T0 RZ, [R3+URZ], RZ ;  /* 0x000000ff03ff79a7 */ /* 0x0023e200081004ff */
[----:B------:R1:W3:Y:S01]  /*31c0*/  @P0 SYNCS.PHASECHK.TRANS64.TRYWAIT P2, [UR6], R2 ;  /* 0x00000002ff0005a7 */ /* 0x0002e20008041106 */
[----:B--2---:R-:W-:Y:S01]  /*31d0*/  LOP3.LUT P1, RZ, R6, 0x1, RZ, 0xc0, !PT ;  /* 0x0000000106ff7812 */ /* 0x004fe2000782c0ff */
[----:B------:R-:W2:Y:S02]  /*31e0*/  SYNCS.PHASECHK.TRANS64.TRYWAIT P0, [UR7+0xf0], R0 ;  /* 0x0000f000ff0075a7 */ /* 0x000ea40008001107 */
[----:B-123--:R-:W-:Y:S10]  /*31f0*/  @!P0 BRA `(.L_x_56) ;  /* 0x0000006000388947 */ /* 0x00eff40003800000 */
.L_x_154:
[----:B------:R-:W-:Y:S01]  /*3200*/  IADD3 R10, PT, PT, R10, 0x1, RZ ;  /* 0x000000010a0a7810 */ /* 0x000fe20007ffe0ff */
[----:B------:R-:W-:Y:S06]  /*3210*/  BRA.U !UP3, `(.L_x_57) ;  /* 0x000000010bc07547 */ /* 0x000fec000b800000 */
[----:B------:R-:W-:Y:S01]  /*3220*/  UPLOP3.LUT UP4, UPT, UPT, UPT, UPT, 0x40, 0x4 ;  /* 0x000000000004789c */ /* 0x000fe20003f8e870 */
[----:B------:R-:W-:Y:S01]  /*3230*/  UMOV UR13, UR9 ;  /* 0x00000009000d7c82 */ /* 0x000fe20008000000 */
[----:B------:R-:W-:Y:S01]  /*3240*/  UMOV UR12, UR4 ;  /* 0x00000004000c7c82 */ /* 0x000fe20008000000 */
[----:B------:R-:W-:-:S08]  /*3250*/  UMOV UR17, UR14 ;  /* 0x0000000e00117c82 */ /* 0x000fd00008000000 */
.L_x_60:
[----:B------:R-:W-:Y:S02]  /*3260*/  UIADD3 UR13, UPT, UPT, UR13, 0x1, URZ ;  /* 0x000000010d0d7890 */ /* 0x000fe4000fffe0ff */
[----:B--2---:R-:W-:Y:S02]  /*3270*/  ULEA UR6, UR17, UR5, 0x3 ;  /* 0x0000000511067291 */ /* 0x004fe4000f8e18ff */
[----:B------:R-:W-:Y:S01]  /*3280*/  UISETP.NE.AND UP0, UPT, UR13, URZ, UPT ;  /* 0x000000ff0d00728c */ /* 0x000fe2000bf05270 */
[----:B---3--:R-:W-:Y:S10]  /*3290*/  @P2 BRA `(.L_x_58) ;  /* 0x00000000000c2947 */ /* 0x008ff40003800000 */
[----:B-1----:R-:W-:Y:S04]  /*32a0*/  SHF.L.U32 R2, R8, 0x1f, RZ ;  /* 0x0000001f08027819 */ /* 0x002fe800000006ff */
[----:B------:R-:W1:Y:S02]  /*32b0*/  SYNCS.PHASECHK.TRANS64.TRYWAIT P0, [UR6], R2 ;  /* 0x00000002ff0075a7 */ /* 0x000e640008001106 */
[----:B-1----:R-:W-:Y:S05]  /*32c0*/  @!P0 BRA `(.L_x_59) ;  /* 0x00000060001c8947 */ /* 0x002fea0003800000 */
.L_x_58:
[----:B------:R-:W-:Y:S01]  /*32d0*/  UISETP.NE.AND UP1, UPT, UR12, 0x1, UPT ;  /* 0x000000010c00788c */ /* 0x000fe2000bf25270 */
[----:B------:R-:W-:Y:S01]  /*32e0*/  PLOP3.LUT P2, PT, PT, PT, PT, 0x80, 0x8 ;  /* 0x000000000008781c */ /* 0x000fe20003f4f070 */
[----:B------:R-:W-:Y:S02]  /*32f0*/  UIADD3 UR14, UPT, UPT, UR17, 0x1, URZ ;  /* 0x00000001110e7890 */ /* 0x000fe4000fffe0ff */
[----:B------:R-:W-:Y:S02]  /*3300*/  ULEA UR28, UR17, UR11, 0xa ;  /* 0x0000000b111c7291 */ /* 0x000fe4000f8e50ff */
[----:B------:R-:W-:Y:S01]  /*3310*/  UISETP.NE.AND UP2, UPT, UR14, 0x6, UPT ;  /* 0x000000060e00788c */ /* 0x000fe2000bf45270 */
[----:B------:R-:W-:Y:S01]  /*3320*/  PLOP3.LUT P0, PT, PT, PT, UP1, 0x80, 0x8 ;  /* 0x000000000008781c */ /* 0x000fe20003f0f018 */
[----:B------:R-:W-:Y:S02]  /*3330*/  UIADD3 UR40, UPT, UPT, UR28, 0x2, URZ ;  /* 0x000000021c287890 */ /* 0x000fe4000fffe0ff */
[----:B------:R-:W-:Y:S02]  /*3340*/  USEL UR27, URZ, 0x1, UP2 ;  /* 0x00000001ff1b7887 */ /* 0x000fe40009000000 */
[----:B------:R-:W-:Y:S02]  /*3350*/  USEL UR14, UR14, URZ, UP2 ;  /* 0x000000ff0e0e7287 */ /* 0x000fe40009000000 */
[----:B------:R-:W-:Y:S02]  /*3360*/  UIADD3 UR36, UPT, UPT, UR28, 0x4, URZ ;  /* 0x000000041c247890 */ /* 0x000fe4000fffe0ff */
[----:B------:R-:W-:Y:S01]  /*3370*/  @UP1 ULEA UR26, UR14, UR5, 0x3 ;  /* 0x000000050e1a1291 */ /* 0x000fe2000f8e18ff */
[----:B------:R-:W-:Y:S01]  /*3380*/  LOP3.LUT R8, R8, UR27, RZ, 0x3c, !PT ;  /* 0x0000001b08087c12 */ /* 0x000fe2000f8e3cff */
[----:B------:R-:W-:Y:S02]  /*3390*/  UIADD3 UR32, UPT, UPT, UR28, 0x6, URZ ;  /* 0x000000061c207890 */ /* 0x000fe4000fffe0ff */
[----:B------:R-:W-:Y:S01]  /*33a0*/  UIADD3 UR6, UPT, UPT, UR6, 0x30, URZ ;  /* 0x0000003006067890 */ /* 0x000fe2000fffe0ff */
[----:B-1----:R-:W-:Y:S01]  /*33b0*/  @P0 SHF.L.U32 R0, R8, 0x1f, RZ ;  /* 0x0000001f08000819 */ /* 0x002fe200000006ff */
[----:B------:R-:W-:Y:S01]  /*33c0*/  UIADD3 UR12, UPT, UPT, UR12, -0x1, URZ ;  /* 0xffffffff0c0c7890 */ /* 0x000fe2000fffe0ff */
[----:B------:R-:W-:Y:S02]  /*33d0*/  UMOV UR29, 0x40004040 ;  /* 0x40004040001d7882 */ /* 0x000fe40000000000 */
[----:B------:R2:W3:Y:S01]  /*33e0*/  @P0 SYNCS.PHASECHK.TRANS64.TRYWAIT P2, [UR26], R0 ;  /* 0x00000000ff0005a7 */ /* 0x0004e2000804111a */
[----:B------:R-:W-:Y:S01]  /*33f0*/  ULEA UR26, UR17, UR10, 0xa ;  /* 0x0000000a111a7291 */ /* 0x000fe2000f8e50ff */
[----:B------:R-:W-:Y:S01]  /*3400*/  UMOV UR27, 0x40004040 ;  /* 0x40004040001b7882 */ /* 0x000fe20000000000 */
[----:B------:R-:W-:Y:S02]  /*3410*/  UMOV UR41, 0x40004040 ;  /* 0x4000404000297882 */ /* 0x000fe40000000000 */
[----:B------:R-:W-:Y:S02]  /*3420*/  UIADD3 UR38, UPT, UPT, UR26, 0x2, URZ ;  /* 0x000000021a267890 */ /* 0x000fe4000fffe0ff */
[----:B------:R-:W-:Y:S02]  /*3430*/  UIADD3 UR34, UPT, UPT, UR26, 0x4, URZ ;  /* 0x000000041a227890 */ /* 0x000fe4000fffe0ff */
[----:B------:R-:W-:Y:S01]  /*3440*/  UIADD3 UR30, UPT, UPT, UR26, 0x6, URZ ;  /* 0x000000061a1e7890 */ /* 0x000fe2000fffe0ff */
[----:B------:R2:W-:Y:S01]  /*3450*/  UTCHMMA gdesc[UR26], gdesc[UR28], tmem[UR8], tmem[UR24], idesc[UR25], UP4 ;  /* 0x00ff181c1a0075ea */ /* 0x0005e2000a000008 */
[----:B------:R-:W-:Y:S01]  /*3460*/  UPLOP3.LUT UP4, UPT, UPT, UPT, UPT, 0x80, 0x8 ;  /* 0x000000000008789c */ /* 0x000fe20003f8f070 */
[----:B------:R-:W-:Y:S01]  /*3470*/  UMOV UR39, 0x40004040 ;  /* 0x4000404000277882 */ /* 0x000fe20000000000 */
[----:B------:R-:W-:Y:S01]  /*3480*/  UMOV UR37, 0x40004040 ;  /* 0x4000404000257882 */ /* 0x000fe20000000000 */
[----:B------:R2:W-:Y:S01]  /*3490*/  UTCHMMA gdesc[UR38], gdesc[UR40], tmem[UR8], tmem[UR22], idesc[UR23], UPT ;  /* 0x00ff1628260075ea */ /* 0x0005e2000b800008 */
[----:B------:R-:W-:Y:S01]  /*34a0*/  UMOV UR35, 0x40004040 ;  /* 0x4000404000237882 */ /* 0x000fe20000000000 */
[----:B------:R-:W-:Y:S01]  /*34b0*/  UMOV UR33, 0x40004040 ;  /* 0x4000404000217882 */ /* 0x000fe20000000000 */
[----:B------:R-:W-:Y:S01]  /*34c0*/  UMOV UR31, 0x40004040 ;  /* 0x40004040001f7882 */ /* 0x000fe20000000000 */
[----:B------:R2:W-:Y:S01]  /*34d0*/  UTCHMMA gdesc[UR34], gdesc[UR36], tmem[UR8], tmem[UR20], idesc[UR21], UPT ;  /* 0x00ff1424220075ea */ /* 0x0005e2000b800008 */
[----:B------:R2:W-:Y:S01]  /*34e0*/  UTCHMMA gdesc[UR30], gdesc[UR32], tmem[UR8], tmem[UR18], idesc[UR19], UPT ;  /* 0x00ff12201e0075ea */ /* 0x0005e2000b800008 */
[----:B------:R2:W-:Y:S01]  /*34f0*/  UTCBAR [UR6], URZ ;  /* 0x000000ff060073e9 */ /* 0x0005e200080000ff */
[----:B------:R-:W-:Y:S01]  /*3500*/  UMOV UR17, UR14 ;  /* 0x0000000e00117c82 */ /* 0x000fe20008000000 */
[----:B------:R-:W-:Y:S05]  /*3510*/  BRA.U UP0, `(.L_x_60) ;  /* 0xfffffffd00507547 */ /* 0x000fea000b83ffff */
.L_x_57:
[----:B------:R-:W-:Y:S01]  /*3520*/  UIADD3 UR15, UPT, UPT, UR15, 0x1, URZ ;  /* 0x000000010f0f7890 */ /* 0x000fe2000fffe0ff */
[C---:B------:R-:W-:Y:S01]  /*3530*/  ISETP.NE.AND P0, PT, R10.reuse, 0x2, PT ;  /* 0x000000020a00780c */ /* 0x040fe20003f05270 */
[----:B------:R-:W-:Y:S02]  /*3540*/  UIADD3 UR7, UPT, UPT, UR7, 0xd0, URZ ;  /* 0x000000d007077890 */ /* 0x000fe4000fffe0ff */
[----:B------:R-:W-:Y:S01]  /*3550*/  UISETP.NE.AND UP0, UPT, UR15, 0x4, UPT ;  /* 0x000000040f00788c */ /* 0x000fe2000bf05270 */
[----:B-12---:R-:W-:Y:S02]  /*3560*/  SEL R0, RZ, 0x1, P0 ;  /* 0x00000001ff007807 */ /* 0x006fe40000000000 */
[----:B------:R-:W-:Y:S01]  /*3570*/  SEL R10, R10, RZ, P0 ;  /* 0x000000ff0a0a7207 */ /* 0x000fe20000000000 */
[----:B------:R-:W-:Y:S01]  /*3580*/  USEL UR6, URZ, 0x1, UP0 ;  /* 0x00000001ff067887 */ /* 0x000fe20008000000 */
[----:B------:R-:W-:Y:S01]  /*3590*/  LOP3.LUT R9, R9, R0, RZ, 0x3c, !PT ;  /* 0x0000000009097212 */ /* 0x000fe200078e3cff */
[----:B------:R-:W-:Y:S01]  /*35a0*/  USEL UR15, UR15, URZ, UP0 ;  /* 0x000000ff0f0f7287 */ /* 0x000fe20008000000 */
[----:B------:R1:W-:Y:S03]  /*35b0*/  UTCBAR [UR7], URZ ;  /* 0x000000ff070073e9 */ /* 0x0003e600080000ff */
[----:B------:R-:W-:Y:S01]  /*35c0*/  LOP3.LUT R11, R11, UR6, RZ, 0x3c, !PT ;  /* 0x000000060b0b7c12 */ /* 0x000fe2000f8e3cff */
[----:B------:R-:W-:Y:S07]  /*35d0*/  @P1 BRA `(.L_x_61) ;  /* 0xfffffff800a01947 */ /* 0x000fee000383ffff */
[----:B------:R-:W2:Y:S01]  /*35e0*/  S2UR UR4, SR_CgaCtaId ;  /* 0x00000000000479c3 */ /* 0x000ea20000008800 */
[----:B------:R-:W-:Y:S01]  /*35f0*/  ELECT P0, URZ, PT ;  /* 0x0000000000ff782f */ /* 0x000fe20003800000 */
[----:B------:R-:W-:Y:S01]  /*3600*/  IMAD.MOV.U32 R0, RZ, RZ, 0x1 ;  /* 0x00000001ff007424 */ /* 0x000fe200078e00ff */
[----:B------:R-:W-:Y:S01]  /*3610*/  UIADD3 UR5, UPT, UPT, UR5, 0xf0, URZ ;  /* 0x000000f005057890 */ /* 0x000fe2000fffe0ff */
[----:B------:R-:W-:Y:S01]  /*3620*/  SHF.L.U32 R2, R11, 0x1f, RZ ;  /* 0x0000001f0b027819 */ /* 0x000fe200000006ff */
[----:B------:R-:W-:-:S03]  /*3630*/  UMOV UR6, 0x40 ;  /* 0x0000004000067882 */ /* 0x000fc60000000000 */
[----:B------:R-:W-:Y:S01]  /*3640*/  UVIRTCOUNT.DEALLOC.SMPOOL 0x80 ;  /* 0x000000800000784c */ /* 0x000fe20000000000 */
[----:B--2---:R-:W-:Y:S02]  /*3650*/  ULEA UR4, UR4, UR6, 0x18 ;  /* 0x0000000604047291 */ /* 0x004fe4000f8ec0ff */
[----:B------:R-:W-:-:S07]  /*3660*/  ULEA UR6, UR15, UR5, 0x3 ;  /* 0x000000050f067291 */ /* 0x000fce000f8e18ff */
[----:B------:R2:W-:Y:S02]  /*3670*/  @P0 STS.U8 [UR4+0x1c], R0 ;  /* 0x00001c00ff000988 */ /* 0x0005e40008000004 */
[----:B------:R-:W4:Y:S02]  /*3680*/  SYNCS.PHASECHK.TRANS64.TRYWAIT P0, [UR6], R2 ;  /* 0x00000002ff0075a7 */ /* 0x000f240008001106 */
[----:B--2-4-:R-:W-:Y:S05]  /*3690*/  @!P0 BRA `(.L_x_62) ;  /* 0x0000005c00408947 */ /* 0x014fea0003800000 */
.L_x_157:
[----:B-1----:R-:W-:-:S04]  /*36a0*/  UIADD3 UR7, UPT, UPT, UR15, 0x1, URZ ;  /* 0x000000010f077890 */ /* 0x002fc8000fffe0ff */
[----:B------:R-:W-:-:S04]  /*36b0*/  UISETP.NE.AND UP0, UPT, UR7, 0x4, UPT ;  /* 0x000000040700788c */ /* 0x000fc8000bf05270 */
[----:B------:R-:W-:Y:S02]  /*36c0*/  USEL UR8, URZ, 0x1, UP0 ;  /* 0x00000001ff087887 */ /* 0x000fe40008000000 */
[----:B------:R-:W-:-:S04]  /*36d0*/  USEL UR7, UR7, URZ, UP0 ;  /* 0x000000ff07077287 */ /* 0x000fc80008000000 */
[----:B------:R-:W-:Y:S01]  /*36e0*/  ULEA UR6, UR7, UR5, 0x3 ;  /* 0x0000000507067291 */ /* 0x000fe2000f8e18ff */
[----:B--2---:R-:W-:-:S04]  /*36f0*/  LOP3.LUT R2, R11, UR8, RZ, 0x3c, !PT ;  /* 0x000000080b027c12 */ /* 0x004fc8000f8e3cff */
[----:B------:R-:W-:-:S04]  /*3700*/  SHF.L.U32 R3, R2, 0x1f, RZ ;  /* 0x0000001f02037819 */ /* 0x000fc800000006ff */
[----:B------:R-:W1:Y:S02]  /*3710*/  SYNCS.PHASECHK.TRANS64.TRYWAIT P0, [UR6], R3 ;  /* 0x00000003ff0075a7 */ /* 0x000e640008001106 */
[----:B-1----:R-:W-:Y:S05]  /*3720*/  @!P0 BRA `(.L_x_63) ;  /* 0x0000005c00348947 */ /* 0x002fea0003800000 */
.L_x_159:
        /* <DEDUP_REMOVED lines=9> */
.L_x_161:
[----:B------:R-:W-:-:S04]  /*37c0*/  UIADD3 UR7, UPT, UPT, UR7, 0x1, URZ ;  /* 0x0000000107077890 */ /* 0x000fc8000fffe0ff */
[----:B------:R-:W-:-:S04]  /*37d0*/  UISETP.NE.AND UP0, UPT, UR7, 0x4, UPT ;  /* 0x000000040700788c */ /* 0x000fc8000bf05270 */
[----:B------:R-:W-:Y:S02]  /*37e0*/  USEL UR6, URZ, 0x1, UP0 ;  /* 0x00000001ff067887 */ /* 0x000fe40008000000 */
[----:B------:R-:W-:-:S04]  /*37f0*/  USEL UR7, UR7, URZ, UP0 ;  /* 0x000000ff07077287 */ /* 0x000fc80008000000 */
[----:B------:R-:W-:Y:S01]  /*3800*/  ULEA UR7, UR7, UR5, 0x3 ;  /* 0x0000000507077291 */ /* 0x000fe2000f8e18ff */
[----:B------:R-:W-:-:S04]  /*3810*/  LOP3.LUT R2, R2, UR6, RZ, 0x3c, !PT ;  /* 0x0000000602027c12 */ /* 0x000fc8000f8e3cff */
[----:B------:R-:W-:-:S04]  /*3820*/  SHF.L.U32 R2, R2, 0x1f, RZ ;  /* 0x0000001f02027819 */ /* 0x000fc800000006ff */
[----:B------:R-:W2:Y:S02]  /*3830*/  SYNCS.PHASECHK.TRANS64.TRYWAIT P0, [UR7], R2 ;  /* 0x00000002ff0075a7 */ /* 0x000ea40008001107 */
[----:B--2---:R-:W-:Y:S05]  /*3840*/  @!P0 BRA `(.L_x_65) ;  /* 0x0000005c001c8947 */ /* 0x004fea0003800000 */
.L_x_163:
[----:B------:R-:W-:Y:S01]  /*3850*/  NOP ;  /* 0x0000000000007918 */ /* 0x000fe20000000000 */
[----:B-1----:R-:W1:Y:S01]  /*3860*/  LDS R0, [UR4+0x14] ;  /* 0x00001404ff007984 */ /* 0x002e620008000800 */
[----:B------:R-:W-:Y:S01]  /*3870*/  ULOP3.LUT UR6, UR16, 0xffff, URZ, 0xc0, !UPT ;  /* 0x0000ffff10067892 */ /* 0x000fe2000f8ec0ff */
[----:B------:R-:W-:Y:S01]  /*3880*/  UMOV UR8, 0xffff ;  /* 0x0000ffff00087882 */ /* 0x000fe20000000000 */
[----:B------:R-:W-:Y:S02]  /*3890*/  UMOV UR5, 0x1 ;  /* 0x0000000100057882 */ /* 0x000fe40000000000 */
[----:B------:R-:W-:-:S04]  /*38a0*/  USHF.R.U32.HI UR6, URZ, 0x5, UR6 ;  /* 0x00000005ff067899 */ /* 0x000fc80008011606 */
[----:B------:R-:W-:Y:S02]  /*38b0*/  USHF.L.U32 UR8, UR8, UR6, URZ ;  /* 0x0000000608087299 */ /* 0x000fe400080006ff */
[----:B------:R-:W-:-:S04]  /*38c0*/  USHF.L.U32 UR5, UR5, UR6, URZ ;  /* 0x0000000605057299 */ /* 0x000fc800080006ff */
[----:B-1----:R-:W-:-:S04]  /*38d0*/  LOP3.LUT R0, R0, UR8, RZ, 0xc0, !PT ;  /* 0x0000000800007c12 */ /* 0x002fc8000f8ec0ff */
[----:B------:R-:W-:-:S13]  /*38e0*/  ISETP.NE.AND P0, PT, R0, UR8, PT ;  /* 0x0000000800007c0c */ /* 0x000fda000bf05270 */
[----:B------:R-:W-:Y:S05]  /*38f0*/  @P0 BRA `(.L_x_66) ;  /* 0x0000000000580947 */ /* 0x000fea0003800000 */
[----:B------:R-:W1:Y:S02]  /*3900*/  LDS R0, [UR4+0x18] ;  /* 0x00001804ff007984 */ /* 0x000e640008000800 */
[----:B-1----:R-:W-:-:S04]  /*3910*/  LOP3.LUT R0, R0, UR5, RZ, 0xc0, !PT ;  /* 0x0000000500007c12 */ /* 0x002fc8000f8ec0ff */
[----:B------:R-:W-:-:S13]  /*3920*/  ISETP.NE.AND P0, PT, R0, UR5, PT ;  /* 0x0000000500007c0c */ /* 0x000fda000bf05270 */
[----:B------:R-:W-:Y:S05]  /*3930*/  @P0 BRA `(.L_x_67) ;  /* 0x00000000003c0947 */ /* 0x000fea0003800000 */
[----:B------:R-:W1:Y:S01]  /*3940*/  S2R R2, SR_LANEID ;  /* 0x0000000000027919 */ /* 0x000e620000000000 */
[----:B------:R-:W-:Y:S01]  /*3950*/  ULOP3.LUT UR8, URZ, UR8, URZ, 0x33, !UPT ;  /* 0x00000008ff087292 */ /* 0x000fe2000f8e33ff */
[----:B------:R-:W-:Y:S02]  /*3960*/  VOTEU.ANY UR7, UPT, PT ;  /* 0x0000000000077886 */ /* 0x000fe400038e0100 */
[----:B------:R-:W-:-:S03]  /*3970*/  UFLO.U32 UR7, UR7 ;  /* 0x00000007000772bd */ /* 0x000fc600080e0000 */
[----:B------:R-:W-:-:S04]  /*3980*/  IMAD.U32 R0, RZ, RZ, UR8 ;  /* 0x00000008ff007e24 */ /* 0x000fc8000f8e00ff */
[----:B------:R2:W4:Y:S02]  /*3990*/  REDUX UR6, R0 ;  /* 0x00000000000673c4 */ /* 0x0005240000000000 */
[----:B------:R1:W-:Y:S02]  /*39a0*/  UTCATOMSWS.AND URZ, UR8 ;  /* 0x0000000800ff79e3 */ /* 0x0003e40008000000 */
[----:B-1----:R-:W-:Y:S02]  /*39b0*/  ISETP.EQ.U32.AND P0, PT, R2, UR7, PT ;  /* 0x0000000702007c0c */ /* 0x002fe4000bf02070 */
[----:B--2---:R-:W-:Y:S02]  /*39c0*/  LOP3.LUT R0, RZ, UR5, RZ, 0x33, !PT ;  /* 0x00000005ff007c12 */ /* 0x004fe4000f8e33ff */
[----:B----4-:R-:W-:Y:S02]  /*39d0*/  MOV R2, UR6 ;  /* 0x0000000600027c02 */ /* 0x010fe40008000f00 */
[----:B------:R-:W1:Y:S07]  /*39e0*/  REDUX UR5, R0 ;  /* 0x00000000000573c4 */ /* 0x000e6e0000000000 */
[----:B------:R2:W-:Y:S01]  /*39f0*/  @P0 ATOMS.AND RZ, [UR4+0x14], R2 ;  /* 0x00001402ffff098c */ /* 0x0005e2000a800004 */
[----:B-1----:R-:W-:-:S05]  /*3a00*/  IMAD.U32 R0, RZ, RZ, UR5 ;  /* 0x00000005ff007e24 */ /* 0x002fca000f8e00ff */
[----:B------:R2:W-:Y:S01]  /*3a10*/  @P0 ATOMS.AND RZ, [UR4+0x18], R0 ;  /* 0x00001800ffff098c */ /* 0x0005e2000a800004 */
[----:B------:R-:W-:Y:S05]  /*3a20*/  BRA `(.L_x_68) ;  /* 0x0000000000147947 */ /* 0x000fea0003800000 */
.L_x_67:
[----:B------:R-:W-:Y:S02]  /*3a30*/  MOV R2, 0x3a50 ;  /* 0x00003a5000027802 */ /* 0x000fe40000000f00 */
[----:B---3-5:R-:W-:Y:S05]  /*3a40*/  CALL.REL.NOINC `($__internal_0_$__cuda_sm10x_tcgen05_guardrail_trap_col_being_dealloced_not_returned_by_alloc) ;  /* 0x0000006000047944 */ /* 0x028fea0003c00000 */
[----:B------:R-:W-:Y:S05]  /*3a50*/  BRA `(.L_x_68) ;  /* 0x0000000000087947 */ /* 0x000fea0003800000 */
.L_x_66:
[----:B------:R-:W-:Y:S02]  /*3a60*/  MOV R2, 0x3a80 ;  /* 0x00003a8000027802 */ /* 0x000fe40000000f00 */
[----:B---3-5:R-:W-:Y:S05]  /*3a70*/  CALL.REL.NOINC `($__internal_2_$__cuda_sm10x_tcgen05_guardrail_trap_unallocated_columns_being_dealloced) ;  /* 0x0000006000107944 */ /* 0x028fea0003c00000 */
.L_x_68:
[----:B------:R-:W-:Y:S01]  /*3a80*/  NOP ;  /* 0x0000000000007918 */ /* 0x000fe20000000000 */
[----:B------:R-:W-:Y:S05]  /*3a90*/  EXIT ;  /* 0x000000000000794d */ /* 0x000fea0003800000 */
.L_x_50:
[----:B------:R-:W-:-:S09]  /*3aa0*/  UISETP.NE.OR UP2, UPT, UR8, 0x3, !UP2 ;  /* 0x000000030800788c */ /* 0x000fd2000d745670 */
[----:B------:R-:W-:Y:S05]  /*3ab0*/  BRA.U UP2, `(.L_x_69) ;  /* 0x0000001102087547 */ /* 0x000fea000b800000 */
[----:B------:R-:W1:Y:S01]  /*3ac0*/  LDC R0, c[0x0][0xb30] ;  /* 0x0002cc00ff007b82 */ /* 0x000e620000000800 */
[----:B------:R-:W2:Y:S01]  /*3ad0*/  LDCU.64 UR8, c[0x0][0x888] ;  /* 0x00011100ff0877ac */ /* 0x000ea20008000a00 */
[----:B------:R-:W-:Y:S02]  /*3ae0*/  HFMA2 R27, -RZ, RZ, 0, 0 ;  /* 0x00000000ff1b7431 */ /* 0x000fe400000001ff */
[----:B------:R-:W-:Y:S01]  /*3af0*/  IMAD.MOV.U32 R29, RZ, RZ, 0x1 ;  /* 0x00000001ff1d7424 */ /* 0x000fe200078e00ff */
[----:B------:R-:W-:Y:S01]  /*3b00*/  MOV R25, 0x2000 ;  /* 0x0000200000197802 */ /* 0x000fe20000000f00 */
[----:B------:R-:W4:Y:S01]  /*3b10*/  LDCU.64 UR4, c[0x0][0x890] ;  /* 0x00011200ff0477ac */ /* 0x000f220008000a00 */
[----:B------:R-:W-:Y:S01]  /*3b20*/  IMAD.MOV.U32 R28, RZ, RZ, RZ ;  /* 0x000000ffff1c7224 */ /* 0x000fe200078e00ff */
[----:B------:R-:W3:Y:S01]  /*3b30*/  LDC R24, c[0x0][0x370] ;  /* 0x0000dc00ff187b82 */ /* 0x000ee20000000800 */
[----:B------:R-:W-:Y:S01]  /*3b40*/  UMOV UR7, 0x400 ;  /* 0x0000040000077882 */ /* 0x000fe20000000000 */
[----:B------:R-:W-:-:S02]  /*3b50*/  UPLOP3.LUT UP1, UPT, UPT, UPT, UPT, 0x40, 0x4 ;  /* 0x000000000004789c */ /* 0x000fc40003f2e870 */
[----:B------:R-:W-:-:S04]  /*3b60*/  ULEA UR7, UR37, UR7, 0x18 ;  /* 0x0000000725077291 */ /* 0x000fc8000f8ec0ff */
[----:B------:R-:W3:Y:S01]  /*3b70*/  LDC R3, c[0x0][0xb0c] ;  /* 0x0002c300ff037b82 */ /* 0x000ee20000000800 */
[----:B------:R-:W-:Y:S02]  /*3b80*/  UIADD3 UR13, UPT, UPT, UR7, 0x78, URZ ;  /* 0x00000078070d7890 */ /* 0x000fe4000fffe0ff */
[----:B--2---:R-:W-:Y:S02]  /*3b90*/  UISETP.NE.U32.AND UP2, UPT, UR8, URZ, UPT ;  /* 0x000000ff0800728c */ /* 0x004fe4000bf45070 */
[----:B------:R-:W-:Y:S02]  /*3ba0*/  UIADD3 UR33, UPT, UPT, UR7, 0x60, URZ ;  /* 0x0000006007217890 */ /* 0x000fe4000fffe0ff */
[----:B----4-:R-:W-:Y:S01]  /*3bb0*/  UISETP.NE.U32.AND UP3, UPT, UR4, URZ, UPT ;  /* 0x000000ff0400728c */ /* 0x010fe2000bf65070 */
[----:B------:R-:W2:Y:S01]  /*3bc0*/  LDC R18, c[0x0][0xb20] ;  /* 0x0002c800ff127b82 */ /* 0x000ea20000000800 */
[----:B-1----:R-:W-:Y:S01]  /*3bd0*/  ISETP.NE.AND P1, PT, R0, 0x1, PT ;  /* 0x000000010000780c */ /* 0x002fe20003f25270 */
[----:B------:R-:W-:-:S02]  /*3be0*/  UISETP.NE.AND.EX UP2, UPT, UR9, URZ, UPT, UP2 ;  /* 0x000000ff0900728c */ /* 0x000fc4000bf45320 */
[----:B------:R-:W-:Y:S02]  /*3bf0*/  UIADD3 UR25, UPT, UPT, UR7, 0x68, URZ ;  /* 0x0000006807197890 */ /* 0x000fe4000fffe0ff */
[----:B------:R-:W-:Y:S02]  /*3c00*/  UIADD3 UR17, UPT, UPT, UR7, 0x70, URZ ;  /* 0x0000007007117890 */ /* 0x000fe4000fffe0ff */
[----:B------:R-:W1:Y:S01]  /*3c10*/  LDC.64 R30, c[0x0][0x348] ;  /* 0x0000d200ff1e7b82 */ /* 0x000e620000000a00 */
[----:B------:R-:W-:Y:S02]  /*3c20*/  UPRMT UR13, UR37, 0x654, UR13 ;  /* 0x00000654250d7896 */ /* 0x000fe4000800000d */
[----:B------:R-:W-:-:S05]  /*3c30*/  UISETP.NE.AND.EX UP3, UPT, UR5, URZ, UPT, UP3 ;  /* 0x000000ff0500728c */ /* 0x000fca000bf65330 */
[----:B------:R-:W4:Y:S08]  /*3c40*/  LDC.64 R16, c[0x0][0xb10] ;  /* 0x0002c400ff107b82 */ /* 0x000f300000000a00 */
[----:B------:R-:W1:Y:S08]  /*3c50*/  LDC.64 R6, c[0x0][0xb18] ;  /* 0x0002c600ff067b82 */ /* 0x000e700000000a00 */
[----:B------:R-:W1:Y:S08]  /*3c60*/  LDC.64 R4, c[0x0][0xb28] ;  /* 0x0002ca00ff047b82 */ /* 0x000e700000000a00 */
[----:B--23--:R-:W1:Y:S02]  /*3c70*/  LDC R19, c[0x0][0x374] ;  /* 0x0000dd00ff137b82 */ /* 0x00ce640000000800 */
.L_x_80:
[C---:B------:R-:W-:Y:S02]  /*3c80*/  LEA R0, R28.reuse, UR7, 0x3 ;  /* 0x000000071c007c11 */ /* 0x040fe4000f8e18ff */
[----:B------:R-:W-:Y:S02]  /*3c90*/  SHF.L.U32 R2, R27, 0x1f, RZ ;  /* 0x0000001f1b027819 */ /* 0x000fe400000006ff */
[----:B------:R-:W-:Y:S02]  /*3ca0*/  LEA R20, R28, UR7, 0x4 ;  /* 0x000000071c147c11 */ /* 0x000fe4000f8e20ff */
[----:B--2---:R-:W2:Y:S02]  /*3cb0*/  SYNCS.PHASECHK.TRANS64.TRYWAIT P0, [R0+URZ+0xb0], R2 ;  /* 0x0000b002000075a7 */ /* 0x004ea400080011ff */
[----:B--2---:R-:W-:Y:S05]  /*3cc0*/  @!P0 BRA `(.L_x_70) ;  /* 0x0000005800148947 */ /* 0x004fea0003800000 */
.L_x_164:
[----:B------:R-:W-:Y:S01]  /*3cd0*/  ISETP.GE.AND P0, PT, R40, 0x1, PT ;  /* 0x000000012800780c */ /* 0x000fe20003f06270 */
[----:B------:R-:W3:Y:S01]  /*3ce0*/  LDS.128 R20, [R20+0x140] ;  /* 0x0001400014147984 */ /* 0x000ee20000000c00 */
[----:B--2---:R-:W-:Y:S01]  /*3cf0*/  VIADD R0, R0, 0xc0 ;  /* 0x000000c000007836 */ /* 0x004fe20000000000 */
[----:B------:R-:W-:Y:S01]  /*3d00*/  @!PT LDS RZ, [RZ] ;  /* 0x00000000fffff984 */ /* 0x000fe20000000800 */
[----:B------:R-:W-:Y:S01]  /*3d10*/  @!PT LDS RZ, [RZ] ;  /* 0x00000000fffff984 */ /* 0x000fe20000000800 */
[----:B------:R-:W-:Y:S01]  /*3d20*/  @!PT LDS RZ, [RZ] ;  /* 0x00000000fffff984 */ /* 0x000fe20000000800 */
[----:B------:R-:W-:Y:S01]  /*3d30*/  @!PT LDS RZ, [RZ] ;  /* 0x00000000fffff984 */ /* 0x000fe20000000800 */
[----:B------:R2:W-:Y:S06]  /*3d40*/  MEMBAR.ALL.CTA ;  /* 0x0000000000007992 */ /* 0x0005ec0000008000 */
[----:B--2---:R-:W2:Y:S01]  /*3d50*/  FENCE.VIEW.ASYNC.S ;  /* 0x00000000000073c6 */ /* 0x004ea20000000000 */
[----:B------:R-:W-:Y:S04]  /*3d60*/  PRMT R0, RZ, 0x654, R0 ;  /* 0x00000654ff007816 */ /* 0x000fe80000000000 */
[----:B--2---:R2:W-:Y:S01]  /*3d70*/  SYNCS.ARRIVE.TRANS64.RED.A1T0 RZ, [R0+URZ], RZ ;  /* 0x000000ff00ff79a7 */ /* 0x0045e200081004ff */
[----:B---3--:R-:W-:Y:S11]  /*3d80*/  LOP3.LUT P3, RZ, R22, 0x1, RZ, 0xc0, !PT ;  /* 0x0000000116ff7812 */ /* 0x008ff6000786c0ff */
[----:B------:R-:W-:Y:S02]  /*3d90*/  @!UPT UIADD3 URZ, UPT, UPT, URZ, URZ, URZ ;  /* 0x000000fffffff290 */ /* 0x000fe4000fffe0ff */
[----:B------:R-:W-:Y:S02]  /*3da0*/  @P3 MOV R11, R20 ;  /* 0x00000014000b3202 */ /* 0x000fe40000000f00 */
[----:B------:R-:W-:Y:S01]  /*3db0*/  @P3 LOP3.LUT R10, R21, 0xffff, RZ, 0xc0, !PT ;  /* 0x0000ffff150a3812 */ /* 0x000fe200078ec0ff */
[----:B--2---:R-:W-:Y:S06]  /*3dc0*/  @!P0 BRA `(.L_x_71) ;  /* 0x0000000000a48947 */ /* 0x004fec0003800000 */
[-C--:B-1----:R-:W-:Y:S01]  /*3dd0*/  IMAD.HI.U32 R0, R19, R7.reuse, RZ ;  /* 0x0000000713007227 */ /* 0x082fe200078e00ff */
[----:B------:R-:W-:Y:S02]  /*3de0*/  ISETP.NE.AND P0, PT, R6, 0x1, PT ;  /* 0x000000010600780c */ /* 0x000fe40003f05270 */
[----:B------:R-:W-:Y:S01]  /*3df0*/  ISETP.NE.AND P2, PT, R40, 0x1, PT ;  /* 0x000000012800780c */ /* 0x000fe20003f45270 */
[----:B----4-:R-:W-:Y:S01]  /*3e00*/  IMAD.HI.U32 R9, R24, R16, RZ ;  /* 0x0000001018097227 */ /* 0x010fe200078e00ff */
[----:B------:R-:W-:Y:S02]  /*3e10*/  SHF.R.U32.HI R0, RZ, R18, R0 ;  /* 0x00000012ff007219 */ /* 0x000fe40000011600 */
[----:B------:R-:W-:Y:S01]  /*3e20*/  ISETP.NE.AND P4, PT, R3, 0x1, PT ;  /* 0x000000010300780c */ /* 0x000fe20003f85270 */
[----:B------:R-:W-:Y:S01]  /*3e30*/  IMAD.HI.U32 R13, R10, R7, RZ ;  /* 0x000000070a0d7227 */ /* 0x000fe200078e00ff */
[----:B------:R-:W-:Y:S02]  /*3e40*/  SHF.R.U32.HI R9, RZ, R17, R9 ;  /* 0x00000011ff097219 */ /* 0x000fe40000011609 */
[----:B------:R-:W-:Y:S01]  /*3e50*/  SEL R0, R19, R0, !P0 ;  /* 0x0000000013007207 */ /* 0x000fe20004000000 */
[----:B------:R-:W-:Y:S01]  /*3e60*/  IMAD.HI.U32 R12, R11, R16, RZ ;  /* 0x000000100b0c7227 */ /* 0x000fe200078e00ff */
[----:B------:R-:W-:Y:S03]  /*3e70*/  SEL R9, R24, R9, !P4 ;  /* 0x0000000918097207 */ /* 0x000fe60006000000 */
[-C--:B------:R-:W-:Y:S01]  /*3e80*/  IMAD.HI.U32 R8, R0, R4.reuse, RZ ;  /* 0x0000000400087227 */ /* 0x080fe200078e00ff */
[----:B------:R-:W-:Y:S03]  /*3e90*/  SHF.R.U32.HI R12, RZ, R17, R12 ;  /* 0x00000011ff0c7219 */ /* 0x000fe6000001160c */
[----:B------:R-:W-:Y:S01]  /*3ea0*/  IMAD.HI.U32 R2, R9, R4, RZ ;  /* 0x0000000409027227 */ /* 0x000fe200078e00ff */
[-C--:B------:R-:W-:Y:S02]  /*3eb0*/  @P2 SHF.R.U32.HI R0, RZ, R5.reuse, R8 ;  /* 0x00000005ff002219 */ /* 0x080fe40000011608 */
[----:B------:R-:W-:Y:S02]  /*3ec0*/  SHF.R.U32.HI R8, RZ, R18, R13 ;  /* 0x00000012ff087219 */ /* 0x000fe4000001160d */
[----:B------:R-:W-:Y:S01]  /*3ed0*/  @P2 SHF.R.U32.HI R9, RZ, R5, R2 ;  /* 0x00000005ff092219 */ /* 0x000fe20000011602 */
[----:B------:R-:W-:Y:S01]  /*3ee0*/  IMAD R0, R40, R0, RZ ;  /* 0x0000000028007224 */ /* 0x000fe200078e02ff */
[----:B------:R-:W-:Y:S02]  /*3ef0*/  SEL R8, R10, R8, !P0 ;  /* 0x000000080a087207 */ /* 0x000fe40004000000 */
[----:B------:R-:W-:Y:S01]  /*3f00*/  SEL R2, R11, R12, !P4 ;  /* 0x0000000c0b027207 */ /* 0x000fe20006000000 */
[----:B------:R-:W-:Y:S01]  /*3f10*/  IMAD R12, R40, R9, RZ ;  /* 0x00000009280c7224 */ /* 0x000fe200078e02ff */
[C---:B------:R-:W-:Y:S01]  /*3f20*/  ISETP.GE.AND P0, PT, R8.reuse, R0, PT ;  /* 0x000000000800720c */ /* 0x040fe20003f06270 */
[----:B------:R-:W-:Y:S03]  /*3f30*/  IMAD.HI.U32 R0, R8, R4, RZ ;  /* 0x0000000408007227 */ /* 0x000fe600078e00ff */
[----:B------:R-:W-:Y:S02]  /*3f40*/  ISETP.GE.OR P0, PT, R2, R12, P0 ;  /* 0x0000000c0200720c */ /* 0x000fe40000706670 */
[-C--:B------:R-:W-:Y:S04]  /*3f50*/  SHF.R.U32.HI R0, RZ, R5.reuse, R0 ;  /* 0x00000005ff007219 */ /* 0x080fe80000011600 */
[----:B------:R-:W-:Y:S05]  /*3f60*/  SEL R13, R8, R0, !P2 ;  /* 0x00000000080d7207 */ /* 0x000fea0005000000 */
[----:B------:R-:W-:Y:S02]  /*3f70*/  IMAD.MOV R12, RZ, RZ, -R13 ;  /* 0x000000ffff0c7224 */ /* 0x000fe400078e0a0d */
[----:B------:R-:W-:Y:S04]  /*3f80*/  @!P0 IMAD.HI.U32 R0, R2, R4, RZ ;  /* 0x0000000402008227 */ /* 0x000fe800078e00ff */
[----:B------:R-:W-:Y:S01]  /*3f90*/  IMAD R12, R40, R12, R8 ;  /* 0x0000000c280c7224 */ /* 0x000fe200078e0208 */
[----:B------:R-:W-:Y:S04]  /*3fa0*/  @!P0 SHF.R.U32.HI R0, RZ, R5, R0 ;  /* 0x00000005ff008219 */ /* 0x000fe80000011600 */
[----:B------:R-:W-:Y:S04]  /*3fb0*/  @!P0 SEL R0, R2, R0, !P2 ;  /* 0x0000000002008207 */ /* 0x000fe80005000000 */
[----:B------:R-:W-:Y:S01]  /*3fc0*/  @!P0 IADD3 R13, PT, PT, R13, -R0, RZ ;  /* 0x800000000d0d8210 */ /* 0x000fe20007ffe0ff */
[----:B------:R-:W-:Y:S01]  /*3fd0*/  @!P0 IMAD R0, R9, R12, R0 ;  /* 0x0000000c09008224 */ /* 0x000fe200078e0200 */
[----:B------:R-:W-:Y:S01]  /*3fe0*/  IADD3 R9, PT, PT, -R8, RZ, RZ ;  /* 0x000000ff08097210 */ /* 0x000fe20007ffe1ff */
[--C-:B------:R-:W-:Y:S02]  /*3ff0*/  IMAD.MOV R12, RZ, RZ, -R2.reuse ;  /* 0x000000ffff0c7224 */ /* 0x100fe400078e0a02 */
[----:B------:R-:W-:Y:S02]  /*4000*/  @!P0 IMAD R8, R13, R40, R2 ;  /* 0x000000280d088224 */ /* 0x000fe400078e0202 */
[----:B------:R-:W-:Y:S02]  /*4010*/  @!P0 IMAD.MOV.U32 R2, RZ, RZ, R0 ;  /* 0x000000ffff028224 */ /* 0x000fe400078e0000 */
[----:B------:R-:W-:Y:S02]  /*4020*/  IMAD R11, R3, R12, R11 ;  /* 0x0000000c030b7224 */ /* 0x000fe400078e020b */
[----:B------:R-:W-:Y:S02]  /*4030*/  IMAD R10, R6, R9, R10 ;  /* 0x00000009060a7224 */ /* 0x000fe400078e020a */
[----:B------:R-:W-:Y:S02]  /*4040*/  IMAD R11, R2, R3, R11 ;  /* 0x00000003020b7224 */ /* 0x000fe400078e020b */
[----:B------:R-:W-:Y:S02]  /*4050*/  IMAD R10, R8, R6, R10 ;  /* 0x00000006080a7224 */ /* 0x000fe400078e020a */
.L_x_71:
[----:B------:R-:W-:Y:S05]  /*4060*/  BRA.U UP1, `(.L_x_72) ;  /* 0x0000000101107547 */ /* 0x000fea000b800000 */
[----:B------:R-:W-:Y:S04]  /*4070*/  MOV R2, UR6 ;  /* 0x0000000600027c02 */ /* 0x000fe80008000f00 */
[----:B------:R-:W-:Y:S04]  /*4080*/  SHF.L.U32 R2, R2, 0x1f, RZ ;  /* 0x0000001f02027819 */ /* 0x000fe800000006ff */
[----:B------:R-:W2:Y:S02]  /*4090*/  SYNCS.PHASECHK.TRANS64.TRYWAIT P0, [UR7+0xa8], R2 ;  /* 0x0000a802ff0075a7 */ /* 0x000ea40008001107 */
[----:B--2---:R-:W-:Y:S05]  /*40a0*/  @!P0 BRA `(.L_x_73) ;  /* 0x0000005400308947 */ /* 0x004fea0003800000 */
.L_x_72:
[----:B------:R-:W-:Y:S02]  /*40b0*/  R2UR UR35, R15 ;  /* 0x000000000f2372ca */ /* 0x000fe400000e0000 */
[----:B------:R-:W-:Y:S02]  /*40c0*/  R2UR UR34, R14 ;  /* 0x000000000e2272ca */ /* 0x000fe400000e0000 */
[----:B------:R-:W-:Y:S02]  /*40d0*/  ISETP.NE.U32.AND P2, PT, RZ, UR4, PT ;  /* 0x00000004ff007c0c */ /* 0x000fe4000bf45070 */
[----:B------:R-:W-:Y:S02]  /*40e0*/  SHF.L.U32 R14, R29, 0x1f, RZ ;  /* 0x0000001f1d0e7819 */ /* 0x000fe400000006ff */
[----:B------:R-:W-:Y:S05]  /*40f0*/  ISETP.NE.AND.EX P2, PT, RZ, UR5, PT, P2 ;  /* 0x00000005ff007c0c */ /* 0x000fea000bf45320 */
[----:B------:R-:W-:Y:S02]  /*4100*/  USHF.L.U32 UR35, UR35, 0x7, URZ ;  /* 0x0000000723237899 */ /* 0x000fe400080006ff */
[----:B------:R-:W-:Y:S01]  /*4110*/  USHF.L.U32 UR34, UR34, 0x7, URZ ;  /* 0x0000000722227899 */ /* 0x000fe200080006ff */
[----:B------:R-:W-:Y:S11]  /*4120*/  BRA.U !UP3, `(.L_x_74) ;  /* 0x000000010b347547 */ /* 0x000ff6000b800000 */
[----:B------:R-:W-:Y:S01]  /*4130*/  UPLOP3.LUT UP0, UPT, UPT, UPT, UP2, 0x80, 0x8 ;  /* 0x000000000008789c */ /* 0x000fe20003f0f020 */
[----:B--2---:R-:W-:Y:S02]  /*4140*/  HFMA2 R0, -RZ, RZ, 0, 5.9604644775390625e-08 ;  /* 0x00000001ff007431 */ /* 0x004fe400000001ff */
[----:B------:R-:W-:Y:S03]  /*4150*/  IMAD.MOV.U32 R88, RZ, RZ, 0x1 ;  /* 0x00000001ff587424 */ /* 0x000fe600078e00ff */
[----:B------:R-:W-:Y:S05]  /*4160*/  PLOP3.LUT P0, PT, PT, PT, UP0, 0x80, 0x8 ;  /* 0x000000000008781c */ /* 0x000fea0003f0f008 */
[----:B------:R-:W2:Y:S01]  /*4170*/  @UP0 LDCU.64 UR10, c[0x0][0x888] ;  /* 0x00011100ff0a07ac */ /* 0x000ea20008000a00 */
[----:B------:R-:W-:Y:S07]  /*4180*/  @UP0 UIMAD UR8, UR36, UR4, URZ ;  /* 0x00000004240802a4 */ /* 0x000fee000f8e02ff */
[----:B------:R-:W-:Y:S01]  /*4190*/  @!P0 PRMT R88, R0, 0x7610, R88 ;  /* 0x0000761000588816 */ /* 0x000fe20000000058 */
[----:B--2---:R-:W-:Y:S03]  /*41a0*/  @UP0 UIMAD.WIDE UR10, UR8, 0x4, UR10 ;  /* 0x00000004080a08a5 */ /* 0x004fe6000f8e020a */
[----:B------:R-:W2:Y:S03]  /*41b0*/  @!UP0 LDCU UR8, c[0x0][0x880] ;  /* 0x00011000ff0887ac */ /* 0x000ea60008000800 */
[----:B------:R-:W-:Y:S01]  /*41c0*/  IMAD.U32 R8, RZ, RZ, UR10 ;  /* 0x0000000aff087e24 */ /* 0x000fe2000f8e00ff */
[----:B------:R-:W-:Y:S05]  /*41d0*/  MOV R9, UR11 ;  /* 0x0000000b00097c02 */ /* 0x000fea0008000f00 */
[----:B-----5:R3:W5:Y:S02]  /*41e0*/  @P0 LDG.E R49, desc[UR46][R8.64] ;  /* 0x0000002e08310981 */ /* 0x020764000c1e1900 */
[----:B--23--:R-:W-:Y:S07]  /*41f0*/  @!P0 IMAD.U32 R49, RZ, RZ, UR8 ;  /* 0x00000008ff318e24 */ /* 0x00cfee000f8e00ff */
.L_x_74:
[----:B-----5:R-:W-:Y:S01]  /*4200*/  @!P2 FSETP.EQ.AND P0, PT, R49, RZ, PT ;  /* 0x000000ff3100a20b */ /* 0x020fe20003f02000 */
[----:B------:R-:W-:Y:S01]  /*4210*/  @!UPT UIADD3 URZ, UPT, UPT, URZ, URZ, URZ ;  /* 0x000000fffffff290 */ /* 0x000fe2000fffe0ff */
[----:B------:R-:W-:Y:S11]  /*4220*/  @!P2 BRA `(.L_x_75) ;  /* 0x000000000014a947 */ /* 0x000ff60003800000 */
[----:B------:R-:W-:Y:S02]  /*4230*/  LOP3.LUT P2, RZ, R88, 0xff, RZ, 0xc0, !PT ;  /* 0x000000ff58ff7812 */ /* 0x000fe4000784c0ff */
[----:B------:R-:W-:Y:S04]  /*4240*/  PLOP3.LUT P0, PT, PT, PT, UP0, 0x80, 0x8 ;  /* 0x000000000008781c */ /* 0x000fe80003f0f008 */
[----:B------:R-:W-:Y:S07]  /*4250*/  PLOP3.LUT P0, PT, P0, PT, PT, 0x8, 0x80 ;  /* 0x000000000080781c */ /* 0x000fee000070e170 */
[----:B------:R-:W-:Y:S11]  /*4260*/  @P2 FSETP.EQ.AND P0, PT, R49, RZ, PT ;  /* 0x000000ff3100220b */ /* 0x000ff60003f02000 */
[----:B------:R-:W-:Y:S02]  /*4270*/  @!UPT UIADD3 URZ, UPT, UPT, URZ, URZ, URZ ;  /* 0x000000fffffff290 */ /* 0x000fe4000fffe0ff */
.L_x_75:
[----:B------:R-:W3:Y:S01]  /*4280*/  SYNCS.PHASECHK.TRANS64.TRYWAIT P2, [UR7+0x80], R14 ;  /* 0x0000800eff0075a7 */ /* 0x000ee20008041107 */
[----:B------:R-:W-:Y:S04]  /*4290*/  ELECT P4, URZ, PT ;  /* 0x0000000000ff782f */ /* 0x000fe80003880000 */
[----:B------:R-:W-:Y:S11]  /*42a0*/  PLOP3.LUT P4, PT, P0, P4, PT, 0xf2, 0x2f ;  /* 0x00000000002f781c */ /* 0x000ff60000789e72 */
[----:B------:R-:W-:Y:S02]  /*42b0*/  @!UPT UIADD3 URZ, UPT, UPT, URZ, URZ, URZ ;  /* 0x000000fffffff290 */ /* 0x000fe4000fffe0ff */
[----:B-1----:R-:W-:Y:S05]  /*42c0*/  @!P4 IADD3 R8, P0, PT, R30, 0x580, RZ ;  /* 0x000005801e08c810 */ /* 0x002fea0007f1e0ff */
[----:B--2---:R-:W-:Y:S01]  /*42d0*/  @!P4 IMAD.X R2, RZ, RZ, R31, P0 ;  /* 0x000000ffff02c224 */ /* 0x004fe200000e061f */
[----:B---3--:R-:W-:Y:S07]  /*42e0*/  @!P2 BRA `(.L_x_76) ;  /* 0x0000005000b8a947 */ /* 0x008fee0003800000 */
.L_x_167:
[----:B------:R-:W-:Y:S01]  /*42f0*/  @!P4 R2UR UR8, R2 ;  /* 0x000000000208c2ca */ /* 0x000fe200000e0000 */
[----:B------:R-:W-:Y:S01]  /*4300*/  VOTEU.ALL UP1, P4 ;  /* 0x0000000000ff7886 */ /* 0x000fe20002020000 */
[----:B------:R-:W-:Y:S01]  /*4310*/  @!P4 R2UR UR9, R8 ;  /* 0x000000000809c2ca */ /* 0x000fe200000e0000 */
[----:B-1----:R-:W-:Y:S01]  /*4320*/  @!P4 IMAD.MOV.U32 R0, RZ, RZ, 0x2000 ;  /* 0x00002000ff00c424 */ /* 0x002fe200078e00ff */
[----:B------:R-:W-:Y:S01]  /*4330*/  UMOV UR10, 0x0 ;  /* 0x00000000000a7882 */ /* 0x000fe20000000000 */
[----:B------:R-:W-:Y:S01]  /*4340*/  UMOV UR11, 0x10000000 ;  /* 0x10000000000b7882 */ /* 0x000fe20000000000 */
[----:B------:R-:W-:Y:S01]  /*4350*/  @!UP1 UIADD3 UR32, UPT, UPT, UR7, 0x200, URZ ;  /* 0x0000020007209890 */ /* 0x000fe2000fffe0ff */
[----:B------:R-:W-:Y:S06]  /*4360*/  VOTEU.ALL UP1, P4 ;  /* 0x0000000000ff7886 */ /* 0x000fec0002020000 */
[----:B------:R-:W-:Y:S01]  /*4370*/  IMAD.U32 R9, RZ, RZ, UR8 ;  /* 0x00000008ff097e24 */ /* 0x000fe2000f8e00ff */
[----:B------:R-:W-:Y:S01]  /*4380*/  UPRMT UR8, UR37, 0x654, UR33 ;  /* 0x0000065425087896 */ /* 0x000fe20008000021 */
[----:B------:R-:W-:Y:S03]  /*4390*/  IMAD.U32 R8, RZ, RZ, UR9 ;  /* 0x00000009ff087e24 */ /* 0x000fe6000f8e00ff */
[----:B------:R-:W-:Y:S02]  /*43a0*/  @!P4 R2UR UR15, R9 ;  /* 0x00000000090fc2ca */ /* 0x000fe400000e0000 */
[----:B------:R-:W-:Y:S02]  /*43b0*/  @!P4 R2UR UR14, R8 ;  /* 0x00000000080ec2ca */ /* 0x000fe400000e0000 */
[----:B------:R-:W-:Y:S05]  /*43c0*/  @!P4 IADD3 R8, P0, PT, R30, 0x580, RZ ;  /* 0x000005801e08c810 */ /* 0x000fea0007f1e0ff */
[----:B------:R-:W-:Y:S06]  /*43d0*/  @!P4 IMAD.X R2, RZ, RZ, R31, P0 ;  /* 0x000000ffff02c224 */ /* 0x000fec00000e061f */
[----:B------:R1:W-:Y:S01]  /*43e0*/  @!UP1 UTMALDG.3D [UR32], [UR14], desc[UR10] ;  /* 0x00000a200e0095b4 */ /* 0x0003e20008011000 */
[----:B------:R1:W-:Y:S01]  /*43f0*/  @!P4 SYNCS.ARRIVE.TRANS64.RED.A0TR RZ, [UR7+0x60], R0 ;  /* 0x00006000ffffc9a7 */ /* 0x0003e20008300407 */
[----:B------:R-:W-:Y:S01]  /*4400*/  SYNCS.ARRIVE.TRANS64.RED.A1T0 RZ, [UR8], RZ ;  /* 0x000000ffffff79a7 */ /* 0x000fe20008100408 */
[----:B------:R-:W2:Y:S02]  /*4410*/  SYNCS.PHASECHK.TRANS64.TRYWAIT P2, [UR7+0x88], R14 ;  /* 0x0000880eff0075a7 */ /* 0x000ea40008041107 */
[----:B-12---:R-:W-:Y:S05]  /*4420*/  @!P2 BRA `(.L_x_77) ;  /* 0x000000500080a947 */ /* 0x006fea0003800000 */
.L_x_169:
[----:B------:R-:W-:Y:S01]  /*4430*/  @!P4 R2UR UR8, R2 ;  /* 0x000000000208c2ca */ /* 0x000fe200000e0000 */
[----:B------:R-:W-:Y:S01]  /*4440*/  VOTEU.ALL UP1, P4 ;  /* 0x0000000000ff7886 */ /* 0x000fe20002020000 */
[----:B------:R-:W-:Y:S01]  /*4450*/  @!P4 R2UR UR9, R8 ;  /* 0x000000000809c2ca */ /* 0x000fe200000e0000 */
[----:B-1----:R-:W-:Y:S01]  /*4460*/  @!P4 IMAD.MOV.U32 R0, RZ, RZ, 0x2000 ;  /* 0x00002000ff00c424 */ /* 0x002fe200078e00ff */
[----:B------:R-:W-:Y:S01]  /*4470*/  UMOV UR10, 0x0 ;  /* 0x00000000000a7882 */ /* 0x000fe20000000000 */
[----:B------:R-:W-:Y:S01]  /*4480*/  UMOV UR11, 0x10000000 ;  /* 0x10000000000b7882 */ /* 0x000fe20000000000 */
[----:B------:R-:W-:Y:S02]  /*4490*/  @!UP1 UIADD3 UR26, UPT, UPT, UR34, 0x20, URZ ;  /* 0x00000020221a9890 */ /* 0x000fe4000fffe0ff */
[----:B------:R-:W-:Y:S01]  /*44a0*/  @!UP1 UIADD3 UR24, UPT, UPT, UR7, 0x2200, URZ ;  /* 0x0000220007189890 */ /* 0x000fe2000fffe0ff */
[----:B------:R-:W-:Y:S01]  /*44b0*/  VOTEU.ALL UP1, P4 ;  /* 0x0000000000ff7886 */ /* 0x000fe20002020000 */
[----:B------:R-:W-:Y:S01]  /*44c0*/  UMOV UR27, UR35 ;  /* 0x00000023001b7c82 */ /* 0x000fe20008000000 */
[----:B------:R-:W-:Y:S02]  /*44d0*/  UMOV UR28, UR36 ;  /* 0x00000024001c7c82 */ /* 0x000fe40008000000 */
        /* <DEDUP_REMOVED lines=12> */
.L_x_171:
[----:B------:R-:W2:Y:S01]  /*45a0*/  LDC.64 R12, c[0x0][0xb18] ;  /* 0x0002c600ff0c7b82 */ /* 0x000ea20000000a00 */
[----:B------:R-:W-:Y:S01]  /*45b0*/  @!P4 R2UR UR8, R2 ;  /* 0x000000000208c2ca */ /* 0x000fe200000e0000 */
[----:B------:R-:W-:Y:S01]  /*45c0*/  VOTEU.ALL UP1, P4 ;  /* 0x0000000000ff7886 */ /* 0x000fe20002020000 */
[----:B------:R-:W-:Y:S01]  /*45d0*/  @!P4 R2UR UR9, R8 ;  /* 0x000000000809c2ca */ /* 0x000fe200000e0000 */
[----:B-1----:R-:W-:Y:S01]  /*45e0*/  @!P4 IMAD.MOV.U32 R0, RZ, RZ, 0x2000 ;  /* 0x00002000ff00c424 */ /* 0x002fe200078e00ff */
[----:B------:R-:W-:Y:S03]  /*45f0*/  UMOV UR10, 0x0 ;  /* 0x00000000000a7882 */ /* 0x000fe60000000000 */
[----:B------:R-:W1:Y:S01]  /*4600*/  @!P1 LDC R2, c[0x0][0xb0c] ;  /* 0x0002c300ff029b82 */ /* 0x000e620000000800 */
[----:B------:R-:W-:Y:S01]  /*4610*/  @!UP1 UIADD3 UR18, UPT, UPT, UR34, 0x40, URZ ;  /* 0x0000004022129890 */ /* 0x000fe2000fffe0ff */
[----:B------:R-:W-:Y:S01]  /*4620*/  @P3 SHF.R.U32.HI R26, RZ, 0x10, R21 ;  /* 0x00000010ff1a3819 */ /* 0x000fe20000011615 */
[----:B------:R-:W-:Y:S01]  /*4630*/  @!UP1 UIADD3 UR16, UPT, UPT, UR7, 0x4200, URZ ;  /* 0x0000420007109890 */ /* 0x000fe2000fffe0ff */
[----:B------:R-:W-:Y:S01]  /*4640*/  VIADD R28, R28, 0x1 ;  /* 0x000000011c1c7836 */ /* 0x000fe20000000000 */
[----:B------:R-:W-:Y:S01]  /*4650*/  VOTEU.ALL UP1, P4 ;  /* 0x0000000000ff7886 */ /* 0x000fe20002020000 */
[----:B------:R-:W-:Y:S01]  /*4660*/  UMOV UR11, 0x10000000 ;  /* 0x10000000000b7882 */ /* 0x000fe20000000000 */
[----:B------:R-:W-:Y:S01]  /*4670*/  UMOV UR19, UR35 ;  /* 0x0000002300137c82 */ /* 0x000fe20008000000 */
[----:B------:R-:W-:Y:S01]  /*4680*/  IMAD.U32 R9, RZ, RZ, UR8 ;  /* 0x00000008ff097e24 */ /* 0x000fe2000f8e00ff */
[----:B------:R-:W-:Y:S01]  /*4690*/  UMOV UR20, UR36 ;  /* 0x0000002400147c82 */ /* 0x000fe20008000000 */
[----:B------:R-:W-:Y:S01]  /*46a0*/  IMAD.U32 R8, RZ, RZ, UR9 ;  /* 0x00000009ff087e24 */ /* 0x000fe2000f8e00ff */
[----:B------:R-:W-:Y:S02]  /*46b0*/  UPRMT UR8, UR37, 0x654, UR17 ;  /* 0x0000065425087896 */ /* 0x000fe40008000011 */
[----:B------:R-:W-:Y:S02]  /*46c0*/  @!P4 R2UR UR15, R9 ;  /* 0x00000000090fc2ca */ /* 0x000fe400000e0000 */
[----:B------:R-:W-:Y:S02]  /*46d0*/  @!P4 R2UR UR14, R8 ;  /* 0x00000000080ec2ca */ /* 0x000fe400000e0000 */
[----:B------:R-:W3:Y:S11]  /*46e0*/  LDC.64 R8, c[0x0][0xb10] ;  /* 0x0002c400ff087b82 */ /* 0x000ef60000000a00 */
[----:B------:R1:W-:Y:S01]  /*46f0*/  @!UP1 UTMALDG.3D [UR16], [UR14], desc[UR10] ;  /* 0x00000a100e0095b4 */ /* 0x0003e20008011000 */
[----:B------:R5:W-:Y:S01]  /*4700*/  @!P4 SYNCS.ARRIVE.TRANS64.RED.A0TR RZ, [UR7+0x70], R0 ;  /* 0x00007000ffffc9a7 */ /* 0x000be20008300407 */
[C---:B---3--:R-:W-:Y:S01]  /*4710*/  @!P1 IMAD.HI.U32 R8, R11.reuse, R8, RZ ;  /* 0x000000080b089227 */ /* 0x048fe200078e00ff */
[----:B--2---:R-:W-:Y:S02]  /*4720*/  @!P1 ISETP.NE.AND P0, PT, R12, 0x1, PT ;  /* 0x000000010c00980c */ /* 0x004fe40003f05270 */
[----:B-1----:R-:W-:Y:S01]  /*4730*/  @!P1 ISETP.NE.AND P2, PT, R2, 0x1, PT ;  /* 0x000000010200980c */ /* 0x002fe20003f45270 */
[----:B------:R-:W-:Y:S01]  /*4740*/  SYNCS.ARRIVE.TRANS64.RED.A1T0 RZ, [UR8], RZ ;  /* 0x000000ffffff79a7 */ /* 0x000fe20008100408 */
[C---:B------:R-:W-:Y:S01]  /*4750*/  @!P1 IMAD.HI.U32 R13, R10.reuse, R13, RZ ;  /* 0x0000000d0a0d9227 */ /* 0x040fe200078e00ff */
[----:B------:R-:W-:Y:S04]  /*4760*/  @!P1 SHF.R.U32.HI R8, RZ, R9, R8 ;  /* 0x00000009ff089219 */ /* 0x000fe80000011608 */
[----:B------:R-:W-:Y:S01]  /*4770*/  @!P1 SEL R8, R11, R8, !P2 ;  /* 0x000000080b089207 */ /* 0x000fe20005000000 */
[----:B------:R-:W1:Y:S01]  /*4780*/  SYNCS.PHASECHK.TRANS64.TRYWAIT P5, [UR7+0x98], R14 ;  /* 0x0000980eff0075a7 */ /* 0x000e6200080a1107 */
[----:B-----5:R-:W2:Y:S02]  /*4790*/  @!P1 LDC R0, c[0x0][0xb20] ;  /* 0x0002c800ff009b82 */ /* 0x020ea40000000800 */
[----:B--2---:R-:W-:Y:S04]  /*47a0*/  @!P1 SHF.R.U32.HI R0, RZ, R0, R13 ;  /* 0x00000000ff009219 */ /* 0x004fe8000001160d */
[----:B------:R-:W-:Y:S05]  /*47b0*/  @!P1 SEL R9, R10, R0, !P0 ;  /* 0x000000000a099207 */ /* 0x000fea0004000000 */
[----:B------:R-:W-:Y:S02]  /*47c0*/  @!P1 IMAD.IADD R0, R9, 0x1, -R8 ;  /* 0x0000000109009824 */ /* 0x000fe400078e0a08 */
[----:B------:R-:W-:Y:S02]  /*47d0*/  @!P1 IMAD.IADD R8, R8, 0x1, -R9 ;  /* 0x0000000108089824 */ /* 0x000fe400078e0a09 */
[----:B------:R-:W-:Y:S02]  /*47e0*/  @!P1 IMAD R11, R0, R2, R11 ;  /* 0x00000002000b9224 */ /* 0x000fe400078e020b */
[----:B------:R-:W-:Y:S01]  /*47f0*/  @!P1 IMAD R10, R8, R12, R10 ;  /* 0x0000000c080a9224 */ /* 0x000fe200078e020a */
[----:B-1----:R-:W-:Y:S06]  /*4800*/  @!P5 BRA `(.L_x_79) ;  /* 0x0000004c00b8d947 */ /* 0x002fec0003800000 */
.L_x_173:
[----:B------:R-:W-:Y:S01]  /*4810*/  @!P4 IADD3 R2, P0, PT, R30, 0x580, RZ ;  /* 0x000005801e02c810 */ /* 0x000fe20007f1e0ff */
[----:B------:R-:W-:Y:S01]  /*4820*/  VOTEU.ALL UP1, P4 ;  /* 0x0000000000ff7886 */ /* 0x000fe20002020000 */
[----:B------:R-:W-:Y:S01]  /*4830*/  UMOV UR18, 0x0 ;  /* 0x0000000000127882 */ /* 0x000fe20000000000 */
[----:B------:R-:W-:Y:S01]  /*4840*/  UMOV UR19, 0x10000000 ;  /* 0x1000000000137882 */ /* 0x000fe20000000000 */
[----:B------:R-:W-:Y:S01]  /*4850*/  @!P4 R2UR UR9, R2 ;  /* 0x000000000209c2ca */ /* 0x000fe200000e0000 */
[----:B-1----:R-:W-:Y:S01]  /*4860*/  @!P4 IMAD.X R0, RZ, RZ, R31, P0 ;  /* 0x000000ffff00c224 */ /* 0x002fe200000e061f */
[----:B------:R-:W-:Y:S01]  /*4870*/  @!UP1 UIADD3 UR10, UPT, UPT, UR34, 0x60, URZ ;  /* 0x00000060220a9890 */ /* 0x000fe2000fffe0ff */
[----:B------:R-:W-:Y:S01]  /*4880*/  ISETP.NE.AND P0, PT, R28, 0x2, PT ;  /* 0x000000021c00780c */ /* 0x000fe20003f05270 */
[----:B------:R-:W-:Y:S01]  /*4890*/  UMOV UR11, UR35 ;  /* 0x00000023000b7c82 */ /* 0x000fe20008000000 */
[----:B------:R-:W-:Y:S01]  /*48a0*/  UMOV UR12, UR36 ;  /* 0x00000024000c7c82 */ /* 0x000fe20008000000 */
[----:B------:R-:W-:Y:S01]  /*48b0*/  @!P4 R2UR UR8, R0 ;  /* 0x000000000008c2ca */ /* 0x000fe200000e0000 */
[----:B------:R-:W-:Y:S01]  /*48c0*/  IMAD.IADD R14, R10, 0x1, R86 ;  /* 0x000000010a0e7824 */ /* 0x000fe200078e0256 */
[----:B------:R-:W-:Y:S01]  /*48d0*/  @P3 R2UR UR36, R26 ;  /* 0x000000001a2432ca */ /* 0x000fe200000e0000 */
[----:B------:R-:W-:Y:S01]  /*48e0*/  IMAD.IADD R15, R11, 0x1, R87 ;  /* 0x000000010b0f7824 */ /* 0x000fe200078e0257 */
[----:B------:R-:W-:Y:S02]  /*48f0*/  SEL R0, RZ, 0x1, P0 ;  /* 0x00000001ff007807 */ /* 0x000fe40000000000 */
[----:B------:R-:W-:Y:S01]  /*4900*/  LOP3.LUT R29, R29, 0x1, RZ, 0x3c, !PT ;  /* 0x000000011d1d7812 */ /* 0x000fe200078e3cff */
[----:B------:R-:W-:Y:S01]  /*4910*/  IMAD.U32 R8, RZ, RZ, UR9 ;  /* 0x00000009ff087e24 */ /* 0x000fe2000f8e00ff */
[----:B------:R-:W-:Y:S01]  /*4920*/  @!UP1 UIADD3 UR9, UPT, UPT, UR7, 0x78, URZ ;  /* 0x0000007807099890 */ /* 0x000fe2000fffe0ff */
[----:B------:R-:W-:Y:S02]  /*4930*/  LOP3.LUT R27, R27, R0, RZ, 0x3c, !PT ;  /* 0x000000001b1b7212 */ /* 0x000fe400078e3cff */
[----:B------:R-:W-:Y:S02]  /*4940*/  SEL R28, R28, RZ, P0 ;  /* 0x000000ff1c1c7207 */ /* 0x000fe40000000000 */
[----:B------:R-:W-:Y:S01]  /*4950*/  IMAD.U32 R9, RZ, RZ, UR8 ;  /* 0x00000008ff097e24 */ /* 0x000fe2000f8e00ff */
[----:B------:R-:W-:Y:S01]  /*4960*/  @!P4 R2UR UR14, R8 ;  /* 0x00000000080ec2ca */ /* 0x000fe200000e0000 */
[----:B------:R-:W-:Y:S01]  /*4970*/  @!UP1 UIADD3 UR8, UPT, UPT, UR7, 0x6200, URZ ;  /* 0x0000620007089890 */ /* 0x000fe2000fffe0ff */
[----:B------:R-:W-:Y:S02]  /*4980*/  VOTEU.ALL UP1, P4 ;  /* 0x0000000000ff7886 */ /* 0x000fe40002020000 */
[----:B------:R-:W-:Y:S11]  /*4990*/  @!P4 R2UR UR15, R9 ;  /* 0x00000000090fc2ca */ /* 0x000ff600000e0000 */
[----:B------:R-:W-:Y:S02]  /*49a0*/  @!UPT UIADD3 URZ, UPT, UPT, URZ, URZ, URZ ;  /* 0x000000fffffff290 */ /* 0x000fe4000fffe0ff */
[----:B------:R2:W-:Y:S01]  /*49b0*/  @!UP1 UTMALDG.3D [UR8], [UR14], desc[UR18] ;  /* 0x000012080e0095b4 */ /* 0x0005e20008011000 */
[----:B------:R2:W-:Y:S01]  /*49c0*/  @!P4 SYNCS.ARRIVE.TRANS64.RED.A0TR RZ, [UR7+0x78], R25 ;  /* 0x00007819ffffc9a7 */ /* 0x0005e20008300407 */
[----:B------:R-:W-:Y:S01]  /*49d0*/  UPLOP3.LUT UP1, UPT, UPT, UPT, UPT, 0x80, 0x8 ;  /* 0x000000000008789c */ /* 0x000fe20003f2f070 */
[----:B------:R-:W-:Y:S01]  /*49e0*/  SYNCS.ARRIVE.TRANS64.RED.A1T0 RZ, [UR13], RZ ;  /* 0x000000ffffff79a7 */ /* 0x000fe2000810040d */
[----:B------:R-:W-:Y:S09]  /*49f0*/  @P3 BRA `(.L_x_80) ;  /* 0xfffffff000a03947 */ /* 0x000ff2000383ffff */
[----:B------:R-:W-:-:S04]  /*4a00*/  SHF.L.U32 R2, R29, 0x1f, RZ ;  /* 0x0000001f1d027819 */ /* 0x000fc800000006ff */
[----:B------:R-:W1:Y:S02]  /*4a10*/  SYNCS.PHASECHK.TRANS64.TRYWAIT P0, [UR7+0x80], R2 ;  /* 0x00008002ff0075a7 */ /* 0x000e640008001107 */
[----:B-1----:R-:W-:Y:S05]  /*4a20*/  @!P0 BRA `(.L_x_81) ;  /* 0x0000004c00488947 */ /* 0x002fea0003800000 */
.L_x_175:
[----:B------:R-:W3:Y:S02]  /*4a30*/  SYNCS.PHASECHK.TRANS64.TRYWAIT P0, [UR7+0x88], R2 ;  /* 0x00008802ff0075a7 */ /* 0x000ee40008001107 */
[----:B---3--:R-:W-:Y:S05]  /*4a40*/  @!P0 BRA `(.L_x_82) ;  /* 0x0000004c00588947 */ /* 0x008fea0003800000 */
.L_x_177:
[----:B------:R-:W3:Y:S02]  /*4a50*/  SYNCS.PHASECHK.TRANS64.TRYWAIT P0, [UR7+0x90], R2 ;  /* 0x00009002ff0075a7 */ /* 0x000ee40008001107 */
[----:B---3--:R-:W-:Y:S05]  /*4a60*/  @!P0 BRA `(.L_x_83) ;  /* 0x0000004c00688947 */ /* 0x008fea0003800000 */
.L_x_179:
[----:B-1----:R-:W-:-:S07]  /*4a70*/  MOV R0, UR7 ;  /* 0x0000000700007c02 */ /* 0x002fce0008000f00 */
.L_x_84:
[----:B-1----:R-:W-:-:S04]  /*4a80*/  SHF.L.U32 R2, R29, 0x1f, RZ ;  /* 0x0000001f1d027819 */ /* 0x002fc800000006ff */
[----:B------:R1:W3:Y:S03]  /*4a90*/  SYNCS.PHASECHK.TRANS64.TRYWAIT P0, [R0+URZ+0x98], R2 ;  /* 0x00009802000075a7 */ /* 0x0002e600080011ff */
[----:B---3--:R-:W-:Y:S05]  /*4aa0*/  @!P0 NANOSLEEP.SYNCS 0x989680 ;  /* 0x009896800000895d */ /* 0x008fea0003900000 */
[----:B------:R-:W3:Y:S02]  /*4ab0*/  @!P0 SYNCS.PHASECHK.TRANS64 P0, [R0+URZ+0x98], R2 ;  /* 0x00009802000085a7 */ /* 0x000ee400080010ff */
[----:B--23--:R-:W-:Y:S05]  /*4ac0*/  @P0 EXIT ;  /* 0x000000000000094d */ /* 0x00cfea0003800000 */
[----:B------:R-:W-:Y:S05]  /*4ad0*/  BRA `(.L_x_84) ;  /* 0xfffffffc00e87947 */ /* 0x000fea000383ffff */
.L_x_69:
[----:B------:R-:W-:-:S06]  /*4ae0*/  UISETP.GE.AND UP1, UPT, UR8, 0x4, UPT ;  /* 0x000000040800788c */ /* 0x000fcc000bf26270 */
[----:B------:R-:W-:-:S13]  /*4af0*/  PLOP3.LUT P0, PT, PT, PT, UP1, 0x80, 0x8 ;  /* 0x000000000008781c */ /* 0x000fda0003f0f018 */
[----:B------:R-:W-:Y:S05]  /*4b00*/  @!P0 EXIT ;  /* 0x000000000000894d */ /* 0x000fea0003800000 */
[----:B------:R-:W-:Y:S01]  /*4b10*/  BAR.SYNC.DEFER_BLOCKING 0x6, 0xa0 ;  /* 0x0182800000007b1d */ /* 0x000fe20000010000 */
[C---:B------:R-:W-:Y:S01]  /*4b20*/  IMAD.SHL.U32 R2, R101.reuse, 0x20, RZ ;  /* 0x0000002065027824 */ /* 0x040fe200078e00ff */
[C---:B------:R-:W-:Y:S01]  /*4b30*/  SHF.L.U32 R46, R101.reuse, 0x10, RZ ;  /* 0x00000010652e7819 */ /* 0x040fe200000006ff */
[C---:B------:R-:W-:Y:S01]  /*4b40*/  IMAD.SHL.U32 R100, R101.reuse, 0x4, RZ ;  /* 0x0000000465647824 */ /* 0x040fe200078e00ff */
[C---:B------:R-:W-:Y:S01]  /*4b50*/  LOP3.LUT R102, R101.reuse, 0x60, RZ, 0xc0, !PT ;  /* 0x0000006065667812 */ /* 0x040fe200078ec0ff */
[----:B------:R-:W-:Y:S01]  /*4b60*/  HFMA2 R97, -RZ, RZ, 0, 5.9604644775390625e-08 ;  /* 0x00000001ff617431 */ /* 0x000fe200000001ff */
[----:B------:R-:W-:Y:S02]  /*4b70*/  UMOV UR48, 0x400 ;  /* 0x0000040000307882 */ /* 0x000fe40000000000 */
[----:B------:R-:W1:Y:S01]  /*4b80*/  LDC R91, c[0x0][0x370] ;  /* 0x0000dc00ff5b7b82 */ /* 0x000e620000000800 */
[----:B------:R-:W-:Y:S01]  /*4b90*/  ULEA UR48, UR37, UR48, 0x18 ;  /* 0x0000003025307291 */ /* 0x000fe2000f8ec0ff */
[----:B------:R-:W-:Y:S01]  /*4ba0*/  LOP3.LUT R3, R2, 0xc0, RZ, 0xc0, !PT ;  /* 0x000000c002037812 */ /* 0x000fe200078ec0ff */
[----:B------:R-:W-:Y:S01]  /*4bb0*/  HFMA2 R95, -RZ, RZ, 0, 0 ;  /* 0x00000000ff5f7431 */ /* 0x000fe200000001ff */
[----:B------:R-:W-:Y:S01]  /*4bc0*/  LOP3.LUT R99, R101, 0x2, RZ, 0xc0, !PT ;  /* 0x0000000265637812 */ /* 0x000fe200078ec0ff */
[----:B------:R-:W-:Y:S01]  /*4bd0*/  UIADD3 UR4, UPT, UPT, UR48, 0x200, URZ ;  /* 0x0000020030047890 */ /* 0x000fe2000fffe0ff */
[----:B------:R-:W-:Y:S01]  /*4be0*/  LOP3.LUT R100, R3, 0x18, R100, 0xf8, !PT ;  /* 0x0000001803647812 */ /* 0x000fe200078ef864 */
[----:B------:R-:W-:Y:S01]  /*4bf0*/  IMAD.MOV.U32 R45, RZ, RZ, RZ ;  /* 0x000000ffff2d7224 */ /* 0x000fe200078e00ff */
[----:B------:R-:W2:Y:S01]  /*4c00*/  LDC R42, c[0x0][0xb0c] ;  /* 0x0002c300ff2a7b82 */ /* 0x000ea20000000800 */
[----:B------:R-:W-:Y:S01]  /*4c10*/  LOP3.LUT R46, R46, 0x600000, RZ, 0xc0, !PT ;  /* 0x006000002e2e7812 */ /* 0x000fe200078ec0ff */
[----:B------:R-:W-:Y:S01]  /*4c20*/  IMAD.MOV.U32 R105, RZ, RZ, RZ ;  /* 0x000000ffff697224 */ /* 0x000fe200078e00ff */
[----:B------:R-:W-:Y:S01]  /*4c30*/  LOP3.LUT R100, R100, 0xf20, R2, 0xf8, !PT ;  /* 0x00000f2064647812 */ /* 0x000fe200078ef802 */
[----:B------:R-:W-:Y:S01]  /*4c40*/  IMAD.U32 R93, RZ, RZ, UR4 ;  /* 0x00000004ff5d7e24 */ /* 0x000fe2000f8e00ff */
[----:B------:R-:W-:Y:S01]  /*4c50*/  LOP3.LUT R101, R101, 0x4, RZ, 0xc0, !PT ;  /* 0x0000000465657812 */ /* 0x000fe200078ec0ff */
[----:B------:R-:W4:Y:S01]  /*4c60*/  LDCU.64 UR52, c[0x0][0x348] ;  /* 0x00006900ff3477ac */ /* 0x000f220008000a00 */
[----:B------:R-:W-:Y:S01]  /*4c70*/  MOV R96, RZ ;  /* 0x000000ff00607202 */ /* 0x000fe20000000f00 */
[----:B------:R-:W1:Y:S01]  /*4c80*/  LDC R89, c[0x0][0xb20] ;  /* 0x0002c800ff597b82 */ /* 0x000e620000000800 */
[----:B------:R-:W3:Y:S01]  /*4c90*/  LDS R0, [UR48+0x160] ;  /* 0x00016030ff007984 */ /* 0x000ee20008000800 */
[----:B------:R-:W-:Y:S01]  /*4ca0*/  IMAD R100, R100, 0x2, R93 ;  /* 0x0000000264647824 */ /* 0x000fe200078e025d */
[----:B------:R-:W1:Y:S03]  /*4cb0*/  LDCU.64 UR38, c[0x0][0x888] ;  /* 0x00011100ff2677ac */ /* 0x000e660008000a00 */
[--C-:B------:R-:W-:Y:S01]  /*4cc0*/  IMAD R99, R99, -0x10, R100.reuse ;  /* 0xfffffff063637824 */ /* 0x100fe200078e0264 */
[----:B------:R-:W1:Y:S01]  /*4cd0*/  LDCU.64 UR44, c[0x0][0x890] ;  /* 0x00011200ff2c77ac */ /* 0x000e620008000a00 */
[----:B------:R-:W1:Y:S01]  /*4ce0*/  LDC R41, c[0x0][0xb30] ;  /* 0x0002cc00ff297b82 */ /* 0x000e620000000800 */
[----:B------:R-:W-:Y:S01]  /*4cf0*/  IMAD R98, R101, -0x10, R100 ;  /* 0xfffffff065627824 */ /* 0x000fe200078e0264 */
[----:B------:R-:W-:Y:S01]  /*4d00*/  UMOV UR49, URZ ;  /* 0x000000ff00317c82 */ /* 0x000fe20008000000 */
[----:B------:R-:W-:-:S05]  /*4d10*/  UMOV UR51, URZ ;  /* 0x000000ff00337c82 */ /* 0x000fca0008000000 */
[----:B------:R-:W1:Y:S08]  /*4d20*/  LDC.64 R84, c[0x0][0xb10] ;  /* 0x0002c400ff547b82 */ /* 0x000e700000000a00 */
[----:B------:R-:W1:Y:S08]  /*4d30*/  LDC.64 R38, c[0x0][0xb18] ;  /* 0x0002c600ff267b82 */ /* 0x000e700000000a00 */
[----:B------:R-:W1:Y:S08]  /*4d40*/  LDC.64 R36, c[0x0][0xb28] ;  /* 0x0002ca00ff247b82 */ /* 0x000e700000000a00 */
[----:B------:R-:W1:Y:S01]  /*4d50*/  LDC.64 R82, c[0x0][0x8b0] ;  /* 0x00022c00ff527b82 */ /* 0x000e620000000a00 */
[----:B---3--:R-:W-:-:S07]  /*4d60*/  IMAD.IADD R46, R0, 0x1, R46 ;  /* 0x00000001002e7824 */ /* 0x008fce00078e022e */
[----:B------:R-:W3:Y:S08]  /*4d70*/  LDC.64 R80, c[0x0][0x8a8] ;  /* 0x00022a00ff507b82 */ /* 0x000ef00000000a00 */
[----:B--2-4-:R-:W1:Y:S02]  /*4d80*/  LDC R90, c[0x0][0x374] ;  /* 0x0000dd00ff5a7b82 */ /* 0x014e640000000800 */
.L_x_128:
[----:B------:R-:W-:Y:S02]  /*4d90*/  LEA R0, R105, UR48, 0x3 ;  /* 0x0000003069007c11 */ /* 0x000fe4000f8e18ff */
[----:B------:R-:W-:Y:S02]  /*4da0*/  SHF.L.U32 R2, R95, 0x1f, RZ ;  /* 0x0000001f5f027819 */ /* 0x000fe400000006ff */
[----:B-1----:R-:W-:Y:S02]  /*4db0*/  LEA R16, R105, UR48, 0x4 ;  /* 0x0000003069107c11 */ /* 0x002fe4000f8e20ff */
[----:B------:R-:W2:Y:S02]  /*4dc0*/  SYNCS.PHASECHK.TRANS64.TRYWAIT P0, [R0+URZ+0xb0], R2 ;  /* 0x0000b002000075a7 */ /* 0x000ea400080011ff */
[----:B--23--:R-:W-:Y:S05]  /*4dd0*/  @!P0 BRA `(.L_x_85) ;  /* 0x0000004800a48947 */ /* 0x00cfea0003800000 */
.L_x_180:
[----:B------:R-:W4:Y:S01]  /*4de0*/  LDC.64 R10, c[0x0][0xb10] ;  /* 0x0002c400ff0a7b82 */ /* 0x000f220000000a00 */
[----:B------:R-:W3:Y:S01]  /*4df0*/  LDS.128 R16, [R16+0x140] ;  /* 0x0001400010107984 */ /* 0x000ee20000000c00 */
[----:B-1----:R-:W-:Y:S01]  /*4e00*/  ISETP.NE.AND P1, PT, R41, 0x1, PT ;  /* 0x000000012900780c */ /* 0x002fe20003f25270 */
[----:B--2---:R-:W-:Y:S01]  /*4e10*/  VIADD R0, R0, 0xc0 ;  /* 0x000000c000007836 */ /* 0x004fe20000000000 */
[----:B------:R-:W-:Y:S04]  /*4e20*/  ISETP.GE.AND P0, PT, R40, 0x1, PT ;  /* 0x000000012800780c */ /* 0x000fe80003f06270 */
[----:B------:R-:W1:Y:S01]  /*4e30*/  LDC.64 R8, c[0x0][0xb18] ;  /* 0x0002c600ff087b82 */ /* 0x000e620000000a00 */
[----:B------:R-:W-:Y:S01]  /*4e40*/  PRMT R0, RZ, 0x654, R0 ;  /* 0x00000654ff007816 */ /* 0x000fe20000000000 */
[----:B------:R-:W-:Y:S01]  /*4e50*/  @!PT LDS RZ, [RZ] ;  /* 0x00000000fffff984 */ /* 0x000fe20000000800 */
[----:B------:R-:W-:Y:S01]  /*4e60*/  @!PT LDS RZ, [RZ] ;  /* 0x00000000fffff984 */ /* 0x000fe20000000800 */
[----:B------:R-:W-:Y:S01]  /*4e70*/  @!PT LDS RZ, [RZ] ;  /* 0x00000000fffff984 */ /* 0x000fe20000000800 */
[----:B------:R-:W-:Y:S01]  /*4e80*/  @!PT LDS RZ, [RZ] ;  /* 0x00000000fffff984 */ /* 0x000fe20000000800 */
[----:B------:R2:W-:Y:S06]  /*4e90*/  MEMBAR.ALL.CTA ;  /* 0x0000000000007992 */ /* 0x0005ec0000008000 */
[----:B--2---:R-:W2:Y:S01]  /*4ea0*/  FENCE.VIEW.ASYNC.S ;  /* 0x00000000000073c6 */ /* 0x004ea20000000000 */
[----:B------:R-:W1:Y:S08]  /*4eb0*/  @!P1 LDC R12, c[0x0][0xb20] ;  /* 0x0002c800ff0c9b82 */ /* 0x000e700000000800 */
[----:B------:R-:W1:Y:S01]  /*4ec0*/  @!P1 LDC R7, c[0x0][0xb0c] ;  /* 0x0002c300ff079b82 */ /* 0x000e620000000800 */
[----:B--2---:R2:W-:Y:S01]  /*4ed0*/  SYNCS.ARRIVE.TRANS64.RED.A1T0 RZ, [R0+URZ], RZ ;  /* 0x000000ff00ff79a7 */ /* 0x0045e200081004ff */
[----:B---3--:R-:W-:Y:S04]  /*4ee0*/  LOP3.LUT P4, RZ, R18, 0x1, RZ, 0xc0, !PT ;  /* 0x0000000112ff7812 */ /* 0x008fe8000788c0ff */
[----:B------:R-:W-:Y:S09]  /*4ef0*/  P2R R103, PR, RZ, 0x10 ;  /* 0x00000010ff677803 */ /* 0x000ff20000000000 */
[----:B------:R-:W-:Y:S02]  /*4f00*/  @P4 MOV R44, R16 ;  /* 0x00000010002c4202 */ /* 0x000fe40000000f00 */
[----:B------:R-:W-:Y:S01]  /*4f10*/  @P4 LOP3.LUT R43, R17, 0xffff, RZ, 0xc0, !PT ;  /* 0x0000ffff112b4812 */ /* 0x000fe200078ec0ff */
[----:B--2-4-:R-:W-:Y:S06]  /*4f20*/  @!P0 BRA `(.L_x_86) ;  /* 0x0000000000a48947 */ /* 0x014fec0003800000 */
[----:B------:R-:W-:Y:S01]  /*4f30*/  IMAD.HI.U32 R0, R90, R39, RZ ;  /* 0x000000275a007227 */ /* 0x000fe200078e00ff */
[----:B------:R-:W-:Y:S02]  /*4f40*/  ISETP.NE.AND P0, PT, R38, 0x1, PT ;  /* 0x000000012600780c */ /* 0x000fe40003f05270 */
[----:B------:R-:W-:Y:S01]  /*4f50*/  ISETP.NE.AND P2, PT, R40, 0x1, PT ;  /* 0x000000012800780c */ /* 0x000fe20003f45270 */
[----:B------:R-:W-:Y:S01]  /*4f60*/  IMAD.HI.U32 R4, R91, R84, RZ ;  /* 0x000000545b047227 */ /* 0x000fe200078e00ff */
[----:B------:R-:W-:Y:S02]  /*4f70*/  SHF.R.U32.HI R0, RZ, R89, R0 ;  /* 0x00000059ff007219 */ /* 0x000fe40000011600 */
[----:B------:R-:W-:Y:S01]  /*4f80*/  ISETP.NE.AND P3, PT, R42, 0x1, PT ;  /* 0x000000012a00780c */ /* 0x000fe20003f65270 */
[----:B------:R-:W-:Y:S01]  /*4f90*/  IMAD.HI.U32 R6, R43, R39, RZ ;  /* 0x000000272b067227 */ /* 0x000fe200078e00ff */
[-C--:B------:R-:W-:Y:S02]  /*4fa0*/  SHF.R.U32.HI R4, RZ, R85.reuse, R4 ;  /* 0x00000055ff047219 */ /* 0x080fe40000011604 */
[----:B------:R-:W-:Y:S01]  /*4fb0*/  SEL R0, R90, R0, !P0 ;  /* 0x000000005a007207 */ /* 0x000fe20004000000 */
[----:B------:R-:W-:Y:S01]  /*4fc0*/  IMAD.HI.U32 R5, R44, R84, RZ ;  /* 0x000000542c057227 */ /* 0x000fe200078e00ff */
[----:B------:R-:W-:Y:S03]  /*4fd0*/  SEL R4, R91, R4, !P3 ;  /* 0x000000045b047207 */ /* 0x000fe60005800000 */
[-C--:B------:R-:W-:Y:S01]  /*4fe0*/  IMAD.HI.U32 R3, R0, R36.reuse, RZ ;  /* 0x0000002400037227 */ /* 0x080fe200078e00ff */
[----:B------:R-:W-:Y:S03]  /*4ff0*/  SHF.R.U32.HI R5, RZ, R85, R5 ;  /* 0x00000055ff057219 */ /* 0x000fe60000011605 */
[----:B------:R-:W-:Y:S01]  /*5000*/  IMAD.HI.U32 R2, R4, R36, RZ ;  /* 0x0000002404027227 */ /* 0x000fe200078e00ff */
[----:B------:R-:W-:Y:S02]  /*5010*/  @P2 SHF.R.U32.HI R0, RZ, R37, R3 ;  /* 0x00000025ff002219 */ /* 0x000fe40000011603 */
[----:B------:R-:W-:Y:S02]  /*5020*/  SHF.R.U32.HI R3, RZ, R89, R6 ;  /* 0x00000059ff037219 */ /* 0x000fe40000011606 */
[----:B------:R-:W-:Y:S01]  /*5030*/  @P2 SHF.R.U32.HI R4, RZ, R37, R2 ;  /* 0x00000025ff042219 */ /* 0x000fe20000011602 */
[----:B------:R-:W-:Y:S01]  /*5040*/  IMAD R0, R40, R0, RZ ;  /* 0x0000000028007224 */ /* 0x000fe200078e02ff */
[----:B------:R-:W-:Y:S02]  /*5050*/  SEL R3, R43, R3, !P0 ;  /* 0x000000032b037207 */ /* 0x000fe40004000000 */
[----:B------:R-:W-:Y:S01]  /*5060*/  SEL R2, R44, R5, !P3 ;  /* 0x000000052c027207 */ /* 0x000fe20005800000 */
[----:B------:R-:W-:Y:S01]  /*5070*/  IMAD R5, R40, R4, RZ ;  /* 0x0000000428057224 */ /* 0x000fe200078e02ff */
[C---:B------:R-:W-:Y:S01]  /*5080*/  ISETP.GE.AND P0, PT, R3.reuse, R0, PT ;  /* 0x000000000300720c */ /* 0x040fe20003f06270 */
[C---:B------:R-:W-:Y:S03]  /*5090*/  IMAD.HI.U32 R0, R3.reuse, R36, RZ ;  /* 0x0000002403007227 */ /* 0x040fe600078e00ff */
[C---:B------:R-:W-:Y:S02]  /*50a0*/  ISETP.GE.OR P0, PT, R2.reuse, R5, P0 ;  /* 0x000000050200720c */ /* 0x040fe40000706670 */
[----:B------:R-:W-:Y:S04]  /*50b0*/  SHF.R.U32.HI R0, RZ, R37, R0 ;  /* 0x00000025ff007219 */ /* 0x000fe80000011600 */
[C---:B------:R-:W-:Y:S05]  /*50c0*/  SEL R6, R3.reuse, R0, !P2 ;  /* 0x0000000003067207 */ /* 0x040fea0005000000 */
        /* <DEDUP_REMOVED lines=14> */
[----:B------:R-:W-:Y:S07]  /*51b0*/  IMAD R43, R3, R38, R43 ;  /* 0x00000026032b7224 */ /* 0x000fee00078e022b */
.L_x_86:
[----:B-1----:R-:W-:Y:S01]  /*51c0*/  @!P1 ISETP.NE.AND P0, PT, R8, 0x1, PT ;  /* 0x000000010800980c */ /* 0x002fe20003f05270 */
[----:B------:R-:W-:Y:S01]  /*51d0*/  @!P1 IMAD.HI.U32 R2, R43, R9, RZ ;  /* 0x000000092b029227 */ /* 0x000fe200078e00ff */
[----:B------:R-:W-:Y:S01]  /*51e0*/  R2UR UR42, R15 ;  /* 0x000000000f2a72ca */ /* 0x000fe200000e0000 */
[----:B------:R-:W-:Y:S01]  /*51f0*/  BSSY.RECONVERGENT B6, `(.L_x_87) ;  /* 0x0000031000067945 */ /* 0x000fe20003800200 */
[----:B------:R-:W-:Y:S01]  /*5200*/  R2UR UR41, R14 ;  /* 0x000000000e2972ca */ /* 0x000fe200000e0000 */
[C---:B------:R-:W-:Y:S01]  /*5210*/  @!P1 IMAD.HI.U32 R0, R44.reuse, R10, RZ ;  /* 0x0000000a2c009227 */ /* 0x040fe200078e00ff */
[----:B------:R-:W-:Y:S02]  /*5220*/  @!P1 SHF.R.U32.HI R2, RZ, R12, R2 ;  /* 0x0000000cff029219 */ /* 0x000fe40000011602 */
[----:B------:R-:W-:Y:S01]  /*5230*/  @!P1 ISETP.NE.AND P2, PT, R7, 0x1, PT ;  /* 0x000000010700980c */ /* 0x000fe20003f45270 */
[----:B------:R-:W-:Y:S01]  /*5240*/  VIADD R105, R105, 0x1 ;  /* 0x0000000169697836 */ /* 0x000fe20000000000 */
[----:B------:R-:W-:Y:S02]  /*5250*/  @!P1 SEL R2, R43, R2, !P0 ;  /* 0x000000022b029207 */ /* 0x000fe40004000000 */
[----:B------:R-:W-:Y:S02]  /*5260*/  @!P1 SHF.R.U32.HI R0, RZ, R11, R0 ;  /* 0x0000000bff009219 */ /* 0x000fe40000011600 */
[----:B------:R-:W-:Y:S01]  /*5270*/  LOP3.LUT P0, RZ, R93, 0x1b0, RZ, 0xc0, !PT ;  /* 0x000001b05dff7812 */ /* 0x000fe2000780c0ff */
[----:B------:R-:W-:Y:S01]  /*5280*/  USHF.L.U32 UR42, UR42, 0x7, URZ ;  /* 0x000000072a2a7899 */ /* 0x000fe200080006ff */
[----:B------:R-:W-:Y:S01]  /*5290*/  @!P1 SEL R3, R44, R0, !P2 ;  /* 0x000000002c039207 */ /* 0x000fe20005000000 */
[----:B------:R-:W-:Y:S01]  /*52a0*/  USHF.L.U32 UR41, UR41, 0x7, URZ ;  /* 0x0000000729297899 */ /* 0x000fe200080006ff */
[----:B------:R-:W-:Y:S03]  /*52b0*/  @P4 SHF.R.U32.HI R94, RZ, 0x10, R17 ;  /* 0x00000010ff5e4819 */ /* 0x000fe60000011611 */
[----:B------:R-:W-:Y:S02]  /*52c0*/  @!P1 IMAD.IADD R0, R2, 0x1, -R3 ;  /* 0x0000000102009824 */ /* 0x000fe400078e0a03 */
[----:B------:R-:W-:Y:S02]  /*52d0*/  @!P1 IMAD.IADD R2, R3, 0x1, -R2 ;  /* 0x0000000103029824 */ /* 0x000fe400078e0a02 */
[----:B------:R-:W-:Y:S02]  /*52e0*/  @!P1 IMAD R44, R0, R7, R44 ;  /* 0x00000007002c9224 */ /* 0x000fe400078e022c */
[----:B------:R-:W-:Y:S01]  /*52f0*/  @!P1 IMAD R43, R2, R8, R43 ;  /* 0x00000008022b9224 */ /* 0x000fe200078e022b */
[----:B------:R-:W-:Y:S06]  /*5300*/  @!P0 BRA `(.L_x_88) ;  /* 0x00000000007c8947 */ /* 0x000fec0003800000 */
[----:B------:R-:W1:Y:S01]  /*5310*/  LDCU.64 UR8, c[0x4][0x80] ;  /* 0x01001000ff0877ac */ /* 0x000e620008000a00 */
[----:B------:R-:W-:Y:S01]  /*5320*/  MOV R2, 0x0 ;  /* 0x0000000000027802 */ /* 0x000fe20000000f00 */
[----:B------:R-:W-:Y:S02]  /*5330*/  HFMA2 R12, -RZ, RZ, 0, 5.9604644775390625e-08 ;  /* 0x00000001ff0c7431 */ /* 0x000fe400000001ff */
[----:B------:R-:W-:Y:S01]  /*5340*/  IMAD.MOV.U32 R8, RZ, RZ, 0x70 ;  /* 0x00000070ff087424 */ /* 0x000fe200078e00ff */
[----:B------:R2:W3:Y:S01]  /*5350*/  LDC.64 R14, c[0x4][R2] ;  /* 0x01000000020e7b82 */ /* 0x0004e20000000a00 */
[----:B------:R-:W4:Y:S01]  /*5360*/  LDCU.64 UR6, c[0x4][0x88] ;  /* 0x01001100ff0677ac */ /* 0x000f220008000a00 */
[----:B------:R-:W-:Y:S01]  /*5370*/  IMAD.MOV.U32 R13, RZ, RZ, RZ ;  /* 0x000000ffff0d7224 */ /* 0x000fe200078e00ff */
[----:B------:R-:W2:Y:S01]  /*5380*/  LDCU.64 UR4, c[0x4][0x8] ;  /* 0x01000100ff0477ac */ /* 0x000ea20008000a00 */
[----:B-1----:R-:W-:Y:S01]  /*5390*/  MOV R5, UR9 ;  /* 0x0000000900057c02 */ /* 0x002fe20008000f00 */
[----:B------:R-:W-:Y:S01]  /*53a0*/  IMAD.U32 R4, RZ, RZ, UR8 ;  /* 0x00000008ff047e24 */ /* 0x000fe2000f8e00ff */
[----:B----4-:R-:W-:Y:S01]  /*53b0*/  MOV R7, UR7 ;  /* 0x0000000700077c02 */ /* 0x010fe20008000f00 */
[----:B------:R-:W-:Y:S01]  /*53c0*/  IMAD.U32 R6, RZ, RZ, UR6 ;  /* 0x00000006ff067e24 */ /* 0x000fe2000f8e00ff */
[----:B--2---:R-:W-:Y:S01]  /*53d0*/  MOV R11, UR5 ;  /* 0x00000005000b7c02 */ /* 0x004fe20008000f00 */
[----:B------:R-:W-:Y:S02]  /*53e0*/  IMAD.U32 R10, RZ, RZ, UR4 ;  /* 0x00000004ff0a7e24 */ /* 0x000fe4000f8e00ff */
[----:B------:R-:W-:Y:S07]  /*53f0*/  LEPC R20, `(.L_x_89) ;  /* 0x000000001014794e */ /* 0x000fee0000000000 */
[----:B---3-5:R-:W-:Y:S05]  /*5400*/  CALL.ABS.NOINC R14 ;  /* 0x000000000e007343 */ /* 0x028fea0003c00000 */
.L_x_89:
[----:B------:R-:W1:Y:S01]  /*5410*/  LDCU.64 UR8, c[0x4][0x80] ;  /* 0x01001000ff0877ac */ /* 0x000e620008000a00 */
[----:B------:R-:W2:Y:S01]  /*5420*/  LDC.64 R2, c[0x4][R2] ;  /* 0x0100000002027b82 */ /* 0x000ea20000000a00 */
[----:B------:R-:W-:Y:S02]  /*5430*/  HFMA2 R12, -RZ, RZ, 0, 5.9604644775390625e-08 ;  /* 0x00000001ff0c7431 */ /* 0x000fe400000001ff */
[----:B------:R-:W-:Y:S02]  /*5440*/  IMAD.MOV.U32 R8, RZ, RZ, 0x70 ;  /* 0x00000070ff087424 */ /* 0x000fe400078e00ff */
[----:B------:R-:W-:Y:S01]  /*5450*/  IMAD.MOV.U32 R13, RZ, RZ, RZ ;  /* 0x000000ffff0d7224 */ /* 0x000fe200078e00ff */
[----:B------:R-:W3:Y:S01]  /*5460*/  LDCU.64 UR6, c[0x4][0x88] ;  /* 0x01001100ff0677ac */ /* 0x000ee20008000a00 */
[----:B------:R-:W4:Y:S01]  /*5470*/  LDCU.64 UR4, c[0x4][0x8] ;  /* 0x01000100ff0477ac */ /* 0x000f220008000a00 */
[----:B-1----:R-:W-:Y:S02]  /*5480*/  MOV R4, UR8 ;  /* 0x0000000800047c02 */ /* 0x002fe40008000f00 */
[----:B------:R-:W-:Y:S02]  /*5490*/  MOV R5, UR9 ;  /* 0x0000000900057c02 */ /* 0x000fe40008000f00 */
[----:B---3--:R-:W-:Y:S01]  /*54a0*/  MOV R7, UR7 ;  /* 0x0000000700077c02 */ /* 0x008fe20008000f00 */
[----:B------:R-:W-:Y:S01]  /*54b0*/  IMAD.U32 R6, RZ, RZ, UR6 ;  /* 0x00000006ff067e24 */ /* 0x000fe2000f8e00ff */
[----:B----4-:R-:W-:Y:S01]  /*54c0*/  MOV R11, UR5 ;  /* 0x00000005000b7c02 */ /* 0x010fe20008000f00 */
[----:B------:R-:W-:Y:S02]  /*54d0*/  IMAD.U32 R10, RZ, RZ, UR4 ;  /* 0x00000004ff0a7e24 */ /* 0x000fe4000f8e00ff */
[----:B------:R-:W-:Y:S07]  /*54e0*/  LEPC R20, `(.L_x_88) ;  /* 0x000000001014794e */ /* 0x000fee0000000000 */
[----:B--2---:R-:W-:Y:S05]  /*54f0*/  CALL.ABS.NOINC R2 ;  /* 0x0000000002007343 */ /* 0x004fea0003c00000 */
.L_x_88:
[----:B------:R-:W-:Y:S05]  /*5500*/  BSYNC.RECONVERGENT B6 ;  /* 0x0000000000067941 */ /* 0x000fea0003800200 */
.L_x_87:
[----:B------:R-:W-:Y:S01]  /*5510*/  ISETP.NE.U32.AND P4, PT, R82, RZ, PT ;  /* 0x000000ff5200720c */ /* 0x000fe20003f85070 */
[----:B------:R-:W-:Y:S01]  /*5520*/  UISETP.NE.AND UP2, UPT, UR50, URZ, UPT ;  /* 0x000000ff3200728c */ /* 0x000fe2000bf45270 */
[----:B------:R-:W-:Y:S01]  /*5530*/  ISETP.NE.U32.AND P2, PT, RZ, UR38, PT ;  /* 0x00000026ff007c0c */ /* 0x000fe2000bf45070 */
[----:B------:R-:W-:Y:S01]  /*5540*/  UISETP.NE.U32.AND UP1, UPT, UR44, URZ, UPT ;  /* 0x000000ff2c00728c */ /* 0x000fe2000bf25070 */
[----:B------:R-:W-:Y:S01]  /*5550*/  ISETP.NE.AND.EX P4, PT, R83, RZ, PT, P4 ;  /* 0x000000ff5300720c */ /* 0x000fe20003f85340 */
[----:B------:R-:W-:Y:S01]  /*5560*/  UPLOP3.LUT UP0, UPT, UPT, UPT, UPT, 0x40, 0x4 ;  /* 0x000000000004789c */ /* 0x000fe20003f0e870 */
[----:B------:R-:W-:Y:S01]  /*5570*/  ISETP.NE.AND.EX P2, PT, RZ, UR39, PT, P2 ;  /* 0x00000027ff007c0c */ /* 0x000fe2000bf45320 */
[----:B------:R-:W-:Y:S01]  /*5580*/  UISETP.NE.AND.EX UP1, UPT, UR45, URZ, UPT, UP1 ;  /* 0x000000ff2d00728c */ /* 0x000fe2000bf25310 */
[----:B------:R-:W-:Y:S04]  /*5590*/  PLOP3.LUT P1, PT, PT, PT, UP2, 0x80, 0x8 ;  /* 0x000000000008781c */ /* 0x000fe80003f2f028 */
[----:B------:R-:W-:Y:S06]  /*55a0*/  @UP2 UPLOP3.LUT UP0, UPT, UPT, UPT, UP1, 0x80, 0x8 ;  /* 0x000000000008289c */ /* 0x000fec0003f0f010 */
[----:B------:R-:W-:Y:S01]  /*55b0*/  PLOP3.LUT P0, PT, PT, PT, UP0, 0x80, 0x8 ;  /* 0x000000000008781c */ /* 0x000fe20003f0f008 */
[----:B------:R-:W-:Y:S01]  /*55c0*/  @!UPT UIADD3 URZ, UPT, UPT, URZ, URZ, URZ ;  /* 0x000000fffffff290 */ /* 0x000fe2000fffe0ff */
[----:B------:R-:W-:Y:S11]  /*55d0*/  BRA.U !UP1, `(.L_x_90) ;  /* 0x0000000109387547 */ /* 0x000ff6000b800000 */
[----:B------:R-:W-:Y:S01]  /*55e0*/  UISETP.NE.U32.AND UP0, UPT, UR38, URZ, UPT ;  /* 0x000000ff2600728c */ /* 0x000fe2000bf05070 */
[----:B------:R-:W-:Y:S02]  /*55f0*/  HFMA2 R0, -RZ, RZ, 0, 5.9604644775390625e-08 ;  /* 0x00000001ff007431 */ /* 0x000fe400000001ff */
[----:B------:R-:W-:Y:S01]  /*5600*/  IMAD.MOV.U32 R88, RZ, RZ, 0x1 ;  /* 0x00000001ff587424 */ /* 0x000fe200078e00ff */
[----:B------:R-:W-:Y:S06]  /*5610*/  UISETP.NE.AND.EX UP0, UPT, UR39, URZ, UPT, UP0 ;  /* 0x000000ff2700728c */ /* 0x000fec000bf05300 */
[----:B------:R-:W-:Y:S05]  /*5620*/  PLOP3.LUT P3, PT, PT, PT, UP0, 0x80, 0x8 ;  /* 0x000000000008781c */ /* 0x000fea0003f6f008 */
[----:B------:R-:W1:Y:S01]  /*5630*/  @UP0 LDCU.64 UR6, c[0x0][0x888] ;  /* 0x00011100ff0607ac */ /* 0x000e620008000a00 */
[----:B------:R-:W-:Y:S07]  /*5640*/  @UP0 UIMAD UR4, UR36, UR44, URZ ;  /* 0x0000002c240402a4 */ /* 0x000fee000f8e02ff */
[----:B------:R-:W-:Y:S01]  /*5650*/  @!P3 PRMT R88, R0, 0x7610, R88 ;  /* 0x000076100058b816 */ /* 0x000fe20000000058 */
[----:B-1----:R-:W-:Y:S03]  /*5660*/  @UP0 UIMAD.WIDE UR6, UR4, 0x4, UR6 ;  /* 0x00000004040608a5 */ /* 0x002fe6000f8e0206 */
[----:B------:R-:W1:Y:S03]  /*5670*/  @!UP0 LDCU UR4, c[0x0][0x880] ;  /* 0x00011000ff0487ac */ /* 0x000e660008000800 */
[----:B------:R-:W-:Y:S01]  /*5680*/  IMAD.U32 R2, RZ, RZ, UR6 ;  /* 0x00000006ff027e24 */ /* 0x000fe2000f8e00ff */
[----:B------:R-:W-:Y:S05]  /*5690*/  MOV R3, UR7 ;  /* 0x0000000700037c02 */ /* 0x000fea0008000f00 */
[----:B-----5:R2:W5:Y:S02]  /*56a0*/  @P3 LDG.E R49, desc[UR46][R2.64] ;  /* 0x0000002e02313981 */ /* 0x020564000c1e1900 */
[----:B-12---:R-:W-:Y:S02]  /*56b0*/  @!P3 IMAD.U32 R49, RZ, RZ, UR4 ;  /* 0x00000004ff31be24 */ /* 0x006fe4000f8e00ff */
.L_x_90:
[----:B------:R-:W-:Y:S05]  /*56c0*/  @!P4 BRA `(.L_x_91) ;  /* 0x000000000020c947 */ /* 0x000fea0003800000 */
[----:B------:R-:W-:Y:S04]  /*56d0*/  ISETP.NE.U32.AND P3, PT, R80, RZ, PT ;  /* 0x000000ff5000720c */ /* 0x000fe80003f65070 */
[----:B------:R-:W-:Y:S11]  /*56e0*/  ISETP.NE.AND.EX P3, PT, R81, RZ, PT, P3 ;  /* 0x000000ff5100720c */ /* 0x000ff60003f65330 */
[----:B------:R-:W-:Y:S02]  /*56f0*/  @!UPT UIADD3 URZ, UPT, UPT, URZ, URZ, URZ ;  /* 0x000000fffffff290 */ /* 0x000fe4000fffe0ff */
[----:B------:R-:W1:Y:S01]  /*5700*/  @P3 LDC.64 R2, c[0x0][0x8a8] ;  /* 0x00022a00ff023b82 */ /* 0x000e620000000a00 */
[----:B------:R-:W-:Y:S04]  /*5710*/  @P3 IMAD R0, R82, UR36, RZ ;  /* 0x0000002452003c24 */ /* 0x000fe8000f8e02ff */
[----:B-1----:R-:W-:Y:S05]  /*5720*/  @P3 IMAD.WIDE R2, R0, 0x4, R2 ;  /* 0x0000000400023825 */ /* 0x002fea00078e0202 */
[----:B-----5:R1:W5:Y:S02]  /*5730*/  @P3 LDG.E R47, desc[UR46][R2.64] ;  /* 0x0000002e022f3981 */ /* 0x020364000c1e1900 */
[----:B-1----:R-:W2:Y:S02]  /*5740*/  @!P3 LDC R47, c[0x0][0x8a0] ;  /* 0x00022800ff2fbb82 */ /* 0x002ea40000000800 */
.L_x_91:
[----:B-----5:R-:W-:Y:S01]  /*5750*/  FSETP.NEU.AND P3, PT, R49, RZ, PT ;  /* 0x000000ff3100720b */ /* 0x020fe20003f6d000 */
[----:B------:R-:W-:Y:S01]  /*5760*/  BSSY B1, `(.L_x_92) ;  /* 0x0000039000017945 */ /* 0x000fe20003800000 */
[----:B------:R-:W-:Y:S01]  /*5770*/  SEL R3, RZ, 0xffffffff, P2 ;  /* 0xffffffffff037807 */ /* 0x000fe20001000000 */
[----:B------:R-:W-:Y:S01]  /*5780*/  IMAD.MOV.U32 R66, RZ, RZ, 0x1 ;  /* 0x00000001ff427424 */ /* 0x000fe200078e00ff */
[----:B------:R-:W-:Y:S01]  /*5790*/  @P1 LOP3.LUT P2, RZ, R88, 0xff, RZ, 0xc0, !PT ;  /* 0x000000ff58ff1812 */ /* 0x000fe2000784c0ff */
[----:B------:R-:W-:Y:S01]  /*57a0*/  IMAD R48, R45, 0x80, R46 ;  /* 0x000000802d307824 */ /* 0x000fe200078e022e */
[----:B------:R-:W-:Y:S01]  /*57b0*/  @P1 SEL R0, RZ, 0xffffffff, P3 ;  /* 0xffffffffff001807 */ /* 0x000fe20001800000 */
[----:B------:R-:W-:Y:S01]  /*57c0*/  IMAD R106, R101, -0x10, R99 ;  /* 0xfffffff0656a7824 */ /* 0x000fe200078e0263 */
[----:B------:R-:W-:Y:S01]  /*57d0*/  LOP3.LUT R97, R97, 0x1, RZ, 0x3c, !PT ;  /* 0x0000000161617812 */ /* 0x000fe200078e3cff */
[----:B------:R-:W-:Y:S01]  /*57e0*/  IMAD.MOV.U32 R65, RZ, RZ, RZ ;  /* 0x000000ffff417224 */ /* 0x000fe200078e00ff */
[----:B------:R-:W-:Y:S02]  /*57f0*/  @P0 SEL R0, R3, R0, !P2 ;  /* 0x0000000003000207 */ /* 0x000fe40005000000 */
[----:B------:R-:W-:Y:S02]  /*5800*/  CS2R R78, SRZ ;  /* 0x00000000004e7805 */ /* 0x000fe4000001ff00 */
[----:B------:R-:W-:Y:S02]  /*5810*/  LEA R64, R45, UR48, 0x3 ;  /* 0x000000302d407c11 */ /* 0x000fe4000f8e18ff */
[----:B------:R-:W-:Y:S02]  /*5820*/  CS2R R76, SRZ ;  /* 0x00000000004c7805 */ /* 0x000fe4000001ff00 */
[----:B------:R-:W-:Y:S02]  /*5830*/  @P1 LOP3.LUT R0, R0, 0x1, RZ, 0xc0, !PT ;  /* 0x0000000100001812 */ /* 0x000fe400078ec0ff */
[----:B------:R-:W-:Y:S02]  /*5840*/  CS2R R70, SRZ ;  /* 0x0000000000467805 */ /* 0x000fe4000001ff00 */
[----:B------:R-:W-:Y:S02]  /*5850*/  PLOP3.LUT P2, PT, PT, PT, UP1, 0x80, 0x8 ;  /* 0x000000000008781c */ /* 0x000fe40003f4f018 */
[----:B------:R-:W-:Y:S02]  /*5860*/  CS2R R68, SRZ ;  /* 0x0000000000447805 */ /* 0x000fe4000001ff00 */
[----:B------:R-:W-:Y:S02]  /*5870*/  ISETP.NE.U32.OR P5, PT, R0, 0x1, !P1 ;  /* 0x000000010000780c */ /* 0x000fe40004fa5470 */
[----:B------:R-:W-:Y:S02]  /*5880*/  CS2R R62, SRZ ;  /* 0x00000000003e7805 */ /* 0x000fe4000001ff00 */
[----:B------:R-:W-:Y:S02]  /*5890*/  LOP3.LUT P4, R104, R88, 0xff, RZ, 0xc0, !PT ;  /* 0x000000ff58687812 */ /* 0x000fe4000788c0ff */
[----:B------:R-:W-:Y:S02]  /*58a0*/  CS2R R60, SRZ ;  /* 0x00000000003c7805 */ /* 0x000fe4000001ff00 */
[----:B------:R-:W-:Y:S02]  /*58b0*/  SEL R2, RZ, 0xffffffff, P3 ;  /* 0xffffffffff027807 */ /* 0x000fe40001800000 */
[----:B------:R-:W-:Y:S02]  /*58c0*/  CS2R R58, SRZ ;  /* 0x00000000003a7805 */ /* 0x000fe4000001ff00 */
[----:B------:R-:W-:Y:S02]  /*58d0*/  P2R R107, PR, RZ, 0x20 ;  /* 0x00000020ff6b7803 */ /* 0x000fe40000000000 */
[----:B------:R-:W-:Y:S02]  /*58e0*/  CS2R R56, SRZ ;  /* 0x0000000000387805 */ /* 0x000fe4000001ff00 */
[----:B------:R-:W-:Y:S02]  /*58f0*/  @P2 SEL R2, R3, R2, !P4 ;  /* 0x0000000203022207 */ /* 0x000fe40006000000 */
[----:B------:R-:W-:Y:S02]  /*5900*/  @P5 SHF.L.U32 R0, R97, 0x1f, RZ ;  /* 0x0000001f61005819 */ /* 0x000fe400000006ff */
[----:B------:R-:W-:Y:S02]  /*5910*/  LOP3.LUT R2, R2, 0x1, RZ, 0xc0, !PT ;  /* 0x0000000102027812 */ /* 0x000fe400078ec0ff */
[----:B------:R1:W3:Y:S02]  /*5920*/  @P5 SYNCS.PHASECHK.TRANS64.TRYWAIT P1, [UR48+0x60], R0 ;  /* 0x00006000ff0055a7 */ /* 0x0002e40008021130 */
[----:B------:R-:W-:Y:S04]  /*5930*/  ISETP.NE.U32.AND P2, PT, R2, 0x1, PT ;  /* 0x000000010200780c */ /* 0x000fe80003f45070 */
[----:B------:R-:W-:Y:S02]  /*5940*/  P2R R67, PR, RZ, 0x4 ;  /* 0x00000004ff437803 */ /* 0x000fe40000000000 */
[----:B-1----:R-:W-:Y:S04]  /*5950*/  SHF.L.U32 R0, R96, 0x1f, RZ ;  /* 0x0000001f60007819 */ /* 0x002fe800000006ff */
[----:B------:R1:W4:Y:S01]  /*5960*/  SYNCS.PHASECHK.TRANS64.TRYWAIT P0, [R64+URZ+0xd0], R0 ;  /* 0x0000d000400075a7 */ /* 0x00032200080011ff */
[----:B---3--:R-:W-:Y:S01]  /*5970*/  @P5 SEL R66, RZ, 0x1, !P1 ;  /* 0x00000001ff425807 */ /* 0x008fe20004800000 */
[----:B-1----:R-:W-:Y:S06]  /*5980*/  @!P5 BRA `(.L_x_93) ;  /* 0x000000000058d947 */ /* 0x002fec0003800000 */
[----:B------:R-:W-:Y:S01]  /*5990*/  IMAD.MOV.U32 R79, RZ, RZ, RZ ;  /* 0x000000ffff4f7224 */ /* 0x000fe200078e00ff */
[----:B------:R-:W-:Y:S01]  /*59a0*/  ISETP.NE.AND P1, PT, R66, RZ, PT ;  /* 0x000000ff4200720c */ /* 0x000fe20003f25270 */
[----:B------:R-:W-:Y:S01]  /*59b0*/  BSSY B0, `(.L_x_94) ;  /* 0x000000c000007945 */ /* 0x000fe20003800000 */
[----:B------:R-:W-:Y:S02]  /*59c0*/  CS2R R58, SRZ ;  /* 0x00000000003a7805 */ /* 0x000fe4000001ff00 */
[----:B------:R-:W-:Y:S02]  /*59d0*/  CS2R R56, SRZ ;  /* 0x0000000000387805 */ /* 0x000fe4000001ff00 */
[----:B------:R-:W-:Y:S02]  /*59e0*/  CS2R R62, SRZ ;  /* 0x00000000003e7805 */ /* 0x000fe4000001ff00 */
[----:B------:R-:W-:Y:S02]  /*59f0*/  CS2R R60, SRZ ;  /* 0x00000000003c7805 */ /* 0x000fe4000001ff00 */
[----:B------:R-:W-:Y:S02]  /*5a00*/  CS2R R70, SRZ ;  /* 0x0000000000467805 */ /* 0x000fe4000001ff00 */
[----:B------:R-:W-:Y:S02]  /*5a10*/  CS2R R68, SRZ ;  /* 0x0000000000447805 */ /* 0x000fe4000001ff00 */
[----:B------:R-:W-:Y:S01]  /*5a20*/  CS2R R76, SRZ ;  /* 0x00000000004c7805 */ /* 0x000fe2000001ff00 */
[----:B------:R-:W-:Y:S06]  /*5a30*/  @P1 BRA `(.L_x_95) ;  /* 0x00000000000c1947 */ /* 0x000fec0003800000 */
[----:B------:R-:W-:Y:S04]  /*5a40*/  SHF.L.U32 R3, R97, 0x1f, RZ ;  /* 0x0000001f61037819 */ /* 0x000fe800000006ff */
[----:B------:R-:W1:Y:S02]  /*5a50*/  SYNCS.PHASECHK.TRANS64.TRYWAIT P1, [UR48+0x60], R3 ;  /* 0x00006003ff0075a7 */ /* 0x000e640008021130 */
[----:B-1----:R-:W-:Y:S05]  /*5a60*/  @!P1 BRA `(.L_x_96) ;  /* 0x0000003c00949947 */ /* 0x002fea0003800000 */
.L_x_95:
[----:B------:R-:W-:Y:S05]  /*5a70*/  BSYNC B0 ;  /* 0x0000000000007941 */ /* 0x000fea0003800000 */
.L_x_94:
[----:B------:R-:W-:Y:S01]  /*5a80*/  ISETP.NE.AND P1, PT, R67, RZ, PT ;  /* 0x000000ff4300720c */ /* 0x000fe20003f25270 */
[----:B------:R-:W-:Y:S11]  /*5a90*/  HFMA2 R65, -RZ, RZ, 0, 5.9604644775390625e-08 ;  /* 0x00000001ff417431 */ /* 0x000ff600000001ff */
[----:B------:R-:W-:Y:S01]  /*5aa0*/  @!UPT UIADD3 URZ, UPT, UPT, URZ, URZ, URZ ;  /* 0x000000fffffff290 */ /* 0x000fe2000fffe0ff */
[----:B------:R3:W1:Y:S04]  /*5ab0*/  @P1 LDS.128 R56, [R100] ;  /* 0x0000000064381984 */ /* 0x0006680000000c00 */
[----:B------:R3:W1:Y:S04]  /*5ac0*/  @P1 LDS.128 R60, [R99+0x10] ;  /* 0x00001000633c1984 */ /* 0x0006680000000c00 */
[----:B------:R3:W1:Y:S04]  /*5ad0*/  @P1 LDS.128 R68, [R98+0x20] ;  /* 0x0000200062441984 */ /* 0x0006680000000c00 */
[----:B------:R3:W1:Y:S02]  /*5ae0*/  @P1 LDS.128 R76, [R106+0x30] ;  /* 0x000030006a4c1984 */ /* 0x0006640000000c00 */
.L_x_93:
[----:B------:R-:W-:Y:S05]  /*5af0*/  BSYNC B1 ;  /* 0x0000000000017941 */ /* 0x000fea0003800000 */
.L_x_92:
[----:B-1----:R-:W-:Y:S04]  /*5b00*/  SHF.R.U32.HI R2, RZ, 0x15, R48 ;  /* 0x00000015ff027819 */ /* 0x002fe80000011630 */
[----:B------:R-:W-:Y:S01]  /*5b10*/  LOP3.LUT P1, RZ, R2, 0x3, R92, 0x48, !PT ;  /* 0x0000000302ff7812 */ /* 0x000fe2000782485c */
[----:B------:R-:W-:Y:S01]  /*5b20*/  @!UPT UIADD3 URZ, UPT, UPT, URZ, URZ, URZ ;  /* 0x000000fffffff290 */ /* 0x000fe2000fffe0ff */
[----:B----4-:R-:W-:Y:S11]  /*5b30*/  @P0 BRA `(.L_x_97) ;  /* 0x0000000000080947 */ /* 0x010ff60003800000 */
[----:B------:R-:W1:Y:S02]  /*5b40*/  SYNCS.PHASECHK.TRANS64.TRYWAIT P0, [R64+URZ+0xd0], R0 ;  /* 0x0000d000400075a7 */ /* 0x000e6400080011ff */
[----:B-1----:R-:W-:Y:S05]  /*5b50*/  @!P0 BRA `(.L_x_98) ;  /* 0x0000003c00708947 */ /* 0x002fea0003800000 */
.L_x_97:
[----:B------:R-:W-:Y:S05]  /*5b60*/  @!P1 BRA `(.L_x_99) ;  /* 0x0000000000409947 */ /* 0x000fea0003800000 */
[----:B------:R-:W4:Y:S01]  /*5b70*/  LDCU.64 UR8, c[0x4][0x70] ;  /* 0x01000e00ff0877ac */ /* 0x000f220008000a00 */
[----:B------:R-:W-:Y:S01]  /*5b80*/  MOV R3, 0x0 ;  /* 0x0000000000037802 */ /* 0x000fe20000000f00 */
[----:B------:R-:W-:Y:S02]  /*5b90*/  HFMA2 R12, -RZ, RZ, 0, 5.9604644775390625e-08 ;  /* 0x00000001ff0c7431 */ /* 0x000fe400000001ff */
[----:B------:R-:W-:Y:S02]  /*5ba0*/  IMAD.MOV.U32 R8, RZ, RZ, 0x192 ;  /* 0x00000192ff087424 */ /* 0x000fe400078e00ff */
[----:B------:R-:W-:Y:S01]  /*5bb0*/  IMAD.MOV.U32 R13, RZ, RZ, RZ ;  /* 0x000000ffff0d7224 */ /* 0x000fe200078e00ff */
[----:B------:R-:W5:Y:S01]  /*5bc0*/  LDCU.64 UR6, c[0x4][0x78] ;  /* 0x01000f00ff0677ac */ /* 0x000f620008000a00 */
[----:B------:R-:W1:Y:S01]  /*5bd0*/  LDC.64 R2, c[0x4][R3] ;  /* 0x0100000003027b82 */ /* 0x000e620000000a00 */
[----:B------:R-:W2:Y:S01]  /*5be0*/  LDCU.64 UR4, c[0x4][0x10] ;  /* 0x01000200ff0477ac */ /* 0x000ea20008000a00 */
[----:B----4-:R-:W-:Y:S01]  /*5bf0*/  MOV R5, UR9 ;  /* 0x0000000900057c02 */ /* 0x010fe20008000f00 */
[----:B------:R-:W-:Y:S01]  /*5c00*/  IMAD.U32 R4, RZ, RZ, UR8 ;  /* 0x00000008ff047e24 */ /* 0x000fe2000f8e00ff */
[----:B-----5:R-:W-:Y:S01]  /*5c10*/  MOV R7, UR7 ;  /* 0x0000000700077c02 */ /* 0x020fe20008000f00 */
[----:B------:R-:W-:Y:S01]  /*5c20*/  IMAD.U32 R6, RZ, RZ, UR6 ;  /* 0x00000006ff067e24 */ /* 0x000fe2000f8e00ff */
[----:B--2---:R-:W-:Y:S01]  /*5c30*/  MOV R11, UR5 ;  /* 0x00000005000b7c02 */ /* 0x004fe20008000f00 */
[----:B------:R-:W-:Y:S02]  /*5c40*/  IMAD.U32 R10, RZ, RZ, UR4 ;  /* 0x00000004ff0a7e24 */ /* 0x000fe4000f8e00ff */
[----:B------:R-:W-:Y:S07]  /*5c50*/  LEPC R20, `(.L_x_99) ;  /* 0x000000001014794e */ /* 0x000fee0000000000 */
[----:B-1-3--:R-:W-:Y:S05]  /*5c60*/  CALL.ABS.NOINC R2 ;  /* 0x0000000002007343 */ /* 0x00afea0003c00000 */
.L_x_99:
[----:B------:R-:W-:Y:S05]  /*5c70*/  WARPSYNC.ALL ;  /* 0x0000000000007948 */ /* 0x000fea0003800000 */
[----:B------:R-:W-:Y:S01]  /*5c80*/  R2UR UR4, R48 ;  /* 0x00000000300472ca */ /* 0x000fe200000e0000 */
[--C-:B------:R-:W-:Y:S01]  /*5c90*/  HADD2.F32 R50, -RZ, R56.reuse.H0_H0 ;  /* 0x20000038ff327230 */ /* 0x100fe20000004100 */
[----:B------:R-:W-:Y:S01]  /*5ca0*/  ISETP.NE.AND P0, PT, R102, RZ, PT ;  /* 0x000000ff6600720c */ /* 0x000fe20003f05270 */
[----:B------:R-:W-:Y:S01]  /*5cb0*/  HADD2.F32 R51, -RZ, R56.H1_H1 ;  /* 0x30000038ff337230 */ /* 0x000fe20000004100 */
[----:B------:R-:W-:Y:S01]  /*5cc0*/  BSSY.RECONVERGENT B0, `(.L_x_100) ;  /* 0x0000086000007945 */ /* 0x000fe20003800200 */
[--C-:B------:R-:W-:Y:S08]  /*5cd0*/  HADD2.F32 R52, -RZ, R57.reuse.H0_H0 ;  /* 0x20000039ff347230 */ /* 0x100ff00000004100 */
[----:B------:R-:W1:Y:S02]  /*5ce0*/  LDTM.x32 R4, tmem[UR4] ;  /* 0x00000004000479ee */ /* 0x000e6400082c0000 */
[C---:B-12---:R-:W-:Y:S01]  /*5cf0*/  FMUL R0, R47.reuse, R4 ;  /* 0x000000042f007220 */ /* 0x046fe20000400000 */
[C---:B------:R-:W-:Y:S01]  /*5d00*/  FMUL R2, R47.reuse, R5 ;  /* 0x000000052f027220 */ /* 0x040fe20000400000 */
[C---:B------:R-:W-:Y:S01]  /*5d10*/  FMUL R4, R47.reuse, R8 ;  /* 0x000000082f047220 */ /* 0x040fe20000400000 */
[----:B------:R-:W-:Y:S01]  /*5d20*/  FMUL R3, R47, R6 ;  /* 0x000000062f037220 */ /* 0x000fe20000400000 */
[C---:B------:R-:W-:Y:S01]  /*5d30*/  FFMA R0, R49.reuse, R50, R0 ;  /* 0x0000003231007223 */ /* 0x040fe20000000000 */
[----:B------:R-:W-:Y:S01]  /*5d40*/  FFMA R2, R49, R51, R2 ;  /* 0x0000003331027223 */ /* 0x000fe20000000002 */
[C---:B------:R-:W-:Y:S01]  /*5d50*/  FMUL R5, R47.reuse, R9 ;  /* 0x000000092f057220 */ /* 0x040fe20000400000 */
        /* <DEDUP_REMOVED lines=16> */
[----:B------:R-:W-:Y:S02]  /*5e60*/  HADD2.F32 R32, -RZ, R57.H1_H1 ;  /* 0x30000039ff207230 */ /* 0x000fe40000004100 */
[C---:B------:R-:W-:Y:S01]  /*5e70*/  FMUL R26, R47.reuse, R30 ;  /* 0x0000001e2f1a7220 */ /* 0x040fe20000400000 */
[----:B------:R-:W-:Y:S01]  /*5e80*/  FMUL R29, R47, R33 ;  /* 0x000000212f1d7220 */ /* 0x000fe20000400000 */
[--C-:B------:R-:W-:Y:S02]  /*5e90*/  HADD2.F32 R33, -RZ, R58.reuse.H0_H0 ;  /* 0x2000003aff217230 */ /* 0x100fe40000004100 */
[----:B------:R-:W-:Y:S01]  /*5ea0*/  FFMA R3, R49, R52, R3 ;  /* 0x0000003431037223 */ /* 0x000fe20000000003 */
[C---:B------:R-:W-:Y:S01]  /*5eb0*/  FMUL R7, R47.reuse, R7 ;  /* 0x000000072f077220 */ /* 0x040fe20000400000 */
[----:B------:R-:W-:Y:S01]  /*5ec0*/  FMUL R30, R47, R34 ;  /* 0x000000222f1e7220 */ /* 0x000fe20000400000 */
[----:B------:R-:W-:Y:S01]  /*5ed0*/  HADD2.F32 R34, -RZ, R58.H1_H1 ;  /* 0x3000003aff227230 */ /* 0x000fe20000004100 */
[----:B------:R-:W-:Y:S01]  /*5ee0*/  F2FP.F16.F32.PACK_AB R52, R2, R0 ;  /* 0x000000000234723e */ /* 0x000fe200000000ff */
[--C-:B------:R-:W-:Y:S02]  /*5ef0*/  HADD2.F32 R0, -RZ, R59.reuse.H0_H0 ;  /* 0x2000003bff007230 */ /* 0x100fe40000004100 */
[C---:B------:R-:W-:Y:S01]  /*5f00*/  FFMA R7, R49.reuse, R32, R7 ;  /* 0x0000002031077223 */ /* 0x040fe20000000007 */
[----:B------:R-:W-:Y:S02]  /*5f10*/  HADD2.F32 R2, -RZ, R59.H1_H1 ;  /* 0x3000003bff027230 */ /* 0x000fe40000004100 */
[C---:B------:R-:W-:Y:S01]  /*5f20*/  FFMA R4, R49.reuse, R33, R4 ;  /* 0x0000002131047223 */ /* 0x040fe20000000004 */
[C---:B------:R-:W-:Y:S01]  /*5f30*/  FFMA R5, R49.reuse, R34, R5 ;  /* 0x0000002231057223 */ /* 0x040fe20000000005 */
[----:B------:R-:W-:Y:S01]  /*5f40*/  FFMA R6, R49, R0, R6 ;  /* 0x0000000031067223 */ /* 0x000fe20000000006 */
[--C-:B------:R-:W-:Y:S02]  /*5f50*/  HADD2.F32 R0, -RZ, R60.reuse.H0_H0 ;  /* 0x2000003cff007230 */ /* 0x100fe40000004100 */
[----:B------:R-:W-:Y:S01]  /*5f60*/  FMUL R11, R47, R11 ;  /* 0x0000000b2f0b7220 */ /* 0x000fe20000400000 */
[----:B------:R-:W-:Y:S01]  /*5f70*/  F2FP.F16.F32.PACK_AB R53, R7, R3 ;  /* 0x000000030735723e */ /* 0x000fe200000000ff */
[--C-:B------:R-:W-:Y:S02]  /*5f80*/  HADD2.F32 R3, -RZ, R61.reuse.H0_H0 ;  /* 0x2000003dff037230 */ /* 0x100fe40000004100 */
[----:B------:R-:W-:Y:S01]  /*5f90*/  FMUL R15, R47, R15 ;  /* 0x0000000f2f0f7220 */ /* 0x000fe20000400000 */
[C---:B------:R-:W-:Y:S01]  /*5fa0*/  FFMA R11, R49.reuse, R2, R11 ;  /* 0x00000002310b7223 */ /* 0x040fe2000000000b */
[----:B------:R-:W-:Y:S02]  /*5fb0*/  HADD2.F32 R2, -RZ, R60.H1_H1 ;  /* 0x3000003cff027230 */ /* 0x000fe40000004100 */
[----:B------:R-:W-:Y:S01]  /*5fc0*/  FFMA R8, R49, R0, R8 ;  /* 0x0000000031087223 */ /* 0x000fe20000000008 */
[----:B------:R-:W-:Y:S02]  /*5fd0*/  HADD2.F32 R0, -RZ, R61.H1_H1 ;  /* 0x3000003dff007230 */ /* 0x000fe40000004100 */
[C---:B------:R-:W-:Y:S01]  /*5fe0*/  FMUL R19, R47.reuse, R19 ;  /* 0x000000132f137220 */ /* 0x040fe20000400000 */
[----:B------:R-:W-:Y:S01]  /*5ff0*/  FMUL R23, R47, R23 ;  /* 0x000000172f177220 */ /* 0x000fe20000400000 */
[C---:B------:R-:W-:Y:S01]  /*6000*/  FFMA R9, R49.reuse, R2, R9 ;  /* 0x0000000231097223 */ /* 0x040fe20000000009 */
[C---:B------:R-:W-:Y:S01]  /*6010*/  FFMA R10, R49.reuse, R3, R10 ;  /* 0x00000003310a7223 */ /* 0x040fe2000000000a */
[----:B------:R-:W-:Y:S01]  /*6020*/  FFMA R15, R49, R0, R15 ;  /* 0x00000000310f7223 */ /* 0x000fe2000000000f */
[--C-:B------:R-:W-:Y:S02]  /*6030*/  HADD2.F32 R2, -RZ, R62.reuse.H0_H0 ;  /* 0x2000003eff027230 */ /* 0x100fe40000004100 */
[----:B------:R-:W-:Y:S01]  /*6040*/  FMUL R27, R47, R27 ;  /* 0x0000001b2f1b7220 */ /* 0x000fe20000400000 */
[----:B------:R-:W-:Y:S01]  /*6050*/  HADD2.F32 R0, -RZ, R62.H1_H1 ;  /* 0x3000003eff007230 */ /* 0x000fe20000004100 */
[----:B------:R-:W-:Y:S01]  /*6060*/  F2FP.F16.F32.PACK_AB R54, R5, R4 ;  /* 0x000000040536723e */ /* 0x000fe200000000ff */
[--C-:B------:R-:W-:Y:S02]  /*6070*/  HADD2.F32 R3, -RZ, R63.reuse.H0_H0 ;  /* 0x2000003fff037230 */ /* 0x100fe40000004100 */
[C---:B------:R-:W-:Y:S01]  /*6080*/  FFMA R12, R49.reuse, R2, R12 ;  /* 0x00000002310c7223 */ /* 0x040fe2000000000c */
[--C-:B------:R-:W-:Y:S02]  /*6090*/  HADD2.F32 R2, -RZ, R68.reuse.H0_H0 ;  /* 0x20000044ff027230 */ /* 0x100fe40000004100 */
[C---:B------:R-:W-:Y:S01]  /*60a0*/  FFMA R13, R49.reuse, R0, R13 ;  /* 0x00000000310d7223 */ /* 0x040fe2000000000d */
[----:B------:R-:W-:Y:S02]  /*60b0*/  HADD2.F32 R0, -RZ, R63.H1_H1 ;  /* 0x3000003fff007230 */ /* 0x000fe40000004100 */
[----:B------:R-:W-:Y:S01]  /*60c0*/  FFMA R14, R49, R3, R14 ;  /* 0x00000003310e7223 */ /* 0x000fe2000000000e */
[----:B------:R-:W-:Y:S01]  /*60d0*/  HADD2.F32 R3, -RZ, R68.H1_H1 ;  /* 0x30000044ff037230 */ /* 0x000fe20000004100 */
[----:B------:R-:W-:Y:S01]  /*60e0*/  F2FP.F16.F32.PACK_AB R55, R11, R6 ;  /* 0x000000060b37723e */ /* 0x000fe200000000ff */
[----:B------:R-:W-:Y:S01]  /*60f0*/  FMUL R31, R47, R31 ;  /* 0x0000001f2f1f7220 */ /* 0x000fe20000400000 */
[C---:B------:R-:W-:Y:S01]  /*6100*/  FFMA R19, R49.reuse, R0, R19 ;  /* 0x0000000031137223 */ /* 0x040fe20000000013 */
[--C-:B------:R-:W-:Y:S02]  /*6110*/  HADD2.F32 R0, -RZ, R69.reuse.H0_H0 ;  /* 0x20000045ff007230 */ /* 0x100fe40000004100 */
[C---:B------:R-:W-:Y:S01]  /*6120*/  FFMA R16, R49.reuse, R2, R16 ;  /* 0x0000000231107223 */ /* 0x040fe20000000010 */
[----:B------:R1:W-:Y:S01]  /*6130*/  STS.128 [R100], R52 ;  /* 0x0000003464007388 */ /* 0x0003e20000000c00 */
[C---:B------:R-:W-:Y:S01]  /*6140*/  FFMA R17, R49.reuse, R3, R17 ;  /* 0x0000000331117223 */ /* 0x040fe20000000011 */
[----:B------:R-:W-:Y:S02]  /*6150*/  HADD2.F32 R2, -RZ, R69.H1_H1 ;  /* 0x30000045ff027230 */ /* 0x000fe40000004100 */
[----:B------:R-:W-:Y:S01]  /*6160*/  FFMA R18, R49, R0, R18 ;  /* 0x0000000031127223 */ /* 0x000fe20000000012 */
[--C-:B------:R-:W-:Y:S01]  /*6170*/  HADD2.F32 R0, -RZ, R70.reuse.H0_H0 ;  /* 0x20000046ff007230 */ /* 0x100fe20000004100 */
[----:B------:R-:W-:Y:S01]  /*6180*/  F2FP.F16.F32.PACK_AB R8, R9, R8 ;  /* 0x000000080908723e */ /* 0x000fe200000000ff */
[--C-:B------:R-:W-:Y:S02]  /*6190*/  HADD2.F32 R3, -RZ, R71.reuse.H0_H0 ;  /* 0x20000047ff037230 */ /* 0x100fe40000004100 */
[C---:B------:R-:W-:Y:S01]  /*61a0*/  FFMA R23, R49.reuse, R2, R23 ;  /* 0x0000000231177223 */ /* 0x040fe20000000017 */
[----:B------:R-:W-:Y:S02]  /*61b0*/  HADD2.F32 R2, -RZ, R70.H1_H1 ;  /* 0x30000046ff027230 */ /* 0x000fe40000004100 */
[----:B------:R-:W-:Y:S01]  /*61c0*/  FFMA R20, R49, R0, R20 ;  /* 0x0000000031147223 */ /* 0x000fe20000000014 */
[----:B------:R-:W-:Y:S01]  /*61d0*/  HADD2.F32 R0, -RZ, R71.H1_H1 ;  /* 0x30000047ff007230 */ /* 0x000fe20000004100 */
[----:B------:R-:W-:Y:S01]  /*61e0*/  F2FP.F16.F32.PACK_AB R9, R15, R10 ;  /* 0x0000000a0f09723e */ /* 0x000fe200000000ff */
[----:B------:R-:W-:Y:S02]  /*61f0*/  HADD2.F32 R4, -RZ, R79.H0_H0 ;  /* 0x2000004fff047230 */ /* 0x000fe40000004100 */
[C---:B------:R-:W-:Y:S01]  /*6200*/  FFMA R21, R49.reuse, R2, R21 ;  /* 0x0000000231157223 */ /* 0x040fe20000000015 */
[C---:B------:R-:W-:Y:S01]  /*6210*/  FFMA R22, R49.reuse, R3, R22 ;  /* 0x0000000331167223 */ /* 0x040fe20000000016 */
[----:B------:R-:W-:Y:S01]  /*6220*/  FFMA R27, R49, R0, R27 ;  /* 0x00000000311b7223 */ /* 0x000fe2000000001b */
[--C-:B------:R-:W-:Y:S01]  /*6230*/  HADD2.F32 R2, -RZ, R76.reuse.H0_H0 ;  /* 0x2000004cff027230 */ /* 0x100fe20000004100 */
[----:B------:R-:W-:Y:S01]  /*6240*/  F2FP.F16.F32.PACK_AB R10, R13, R12 ;  /* 0x0000000c0d0a723e */ /* 0x000fe200000000ff */
[----:B------:R-:W-:Y:S01]  /*6250*/  HADD2.F32 R0, -RZ, R76.H1_H1 ;  /* 0x3000004cff007230 */ /* 0x000fe20000004100 */
[----:B------:R-:W-:Y:S01]  /*6260*/  F2FP.F16.F32.PACK_AB R11, R19, R14 ;  /* 0x0000000e130b723e */ /* 0x000fe200000000ff */
[--C-:B------:R-:W-:Y:S02]  /*6270*/  HADD2.F32 R3, -RZ, R77.reuse.H0_H0 ;  /* 0x2000004dff037230 */ /* 0x100fe40000004100 */
[C---:B------:R-:W-:Y:S01]  /*6280*/  FFMA R24, R49.reuse, R2, R24 ;  /* 0x0000000231187223 */ /* 0x040fe20000000018 */
[--C-:B------:R-:W-:Y:S02]  /*6290*/  HADD2.F32 R2, -RZ, R78.reuse.H0_H0 ;  /* 0x2000004eff027230 */ /* 0x100fe40000004100 */
[C---:B------:R-:W-:Y:S01]  /*62a0*/  FFMA R25, R49.reuse, R0, R25 ;  /* 0x0000000031197223 */ /* 0x040fe20000000019 */
[----:B------:R1:W-:Y:S01]  /*62b0*/  STS.128 [R99+0x10], R8 ;  /* 0x0000100863007388 */ /* 0x0003e20000000c00 */
[----:B------:R-:W-:Y:S02]  /*62c0*/  HADD2.F32 R0, -RZ, R77.H1_H1 ;  /* 0x3000004dff007230 */ /* 0x000fe40000004100 */
[----:B------:R-:W-:Y:S01]  /*62d0*/  FFMA R26, R49, R3, R26 ;  /* 0x00000003311a7223 */ /* 0x000fe2000000001a */
[----:B------:R-:W-:Y:S01]  /*62e0*/  HADD2.F32 R3, -RZ, R78.H1_H1 ;  /* 0x3000004eff037230 */ /* 0x000fe20000004100 */
[----:B------:R-:W-:Y:S01]  /*62f0*/  F2FP.F16.F32.PACK_AB R16, R17, R16 ;  /* 0x000000101110723e */ /* 0x000fe200000000ff */
[----:B------:R-:W-:Y:S01]  /*6300*/  HADD2.F32 R5, -RZ, R79.H1_H1 ;  /* 0x3000004fff057230 */ /* 0x000fe20000004100 */
[----:B------:R-:W-:Y:S01]  /*6310*/  F2FP.F16.F32.PACK_AB R17, R23, R18 ;  /* 0x000000121711723e */ /* 0x000fe200000000ff */
[----:B------:R-:W-:Y:S01]  /*6320*/  FFMA R31, R49, R0, R31 ;  /* 0x00000000311f7223 */ /* 0x000fe2000000001f */
[----:B------:R-:W-:Y:S01]  /*6330*/  FMUL R35, R47, R35 ;  /* 0x000000232f237220 */ /* 0x000fe20000400000 */
[----:B------:R-:W-:Y:S01]  /*6340*/  F2FP.F16.F32.PACK_AB R18, R21, R20 ;  /* 0x000000141512723e */ /* 0x000fe200000000ff */
[----:B------:R-:W-:Y:S01]  /*6350*/  FFMA R28, R49, R2, R28 ;  /* 0x00000002311c7223 */ /* 0x000fe2000000001c */
[----:B------:R-:W-:Y:S01]  /*6360*/  F2FP.F16.F32.PACK_AB R19, R27, R22 ;  /* 0x000000161b13723e */ /* 0x000fe200000000ff */
[C---:B------:R-:W-:Y:S01]  /*6370*/  FFMA R29, R49.reuse, R3, R29 ;  /* 0x00000003311d7223 */ /* 0x040fe2000000001d */
[C---:B------:R-:W-:Y:S01]  /*6380*/  FFMA R30, R49.reuse, R4, R30 ;  /* 0x00000004311e7223 */ /* 0x040fe2000000001e */
[----:B------:R-:W-:Y:S01]  /*6390*/  FFMA R35, R49, R5, R35 ;  /* 0x0000000531237223 */ /* 0x000fe20000000023 */
[----:B------:R-:W-:Y:S01]  /*63a0*/  F2FP.F16.F32.PACK_AB R24, R25, R24 ;  /* 0x000000181918723e */ /* 0x000fe200000000ff */
[----:B------:R1:W-:Y:S01]  /*63b0*/  STS.128 [R98+0x20], R16 ;  /* 0x0000201062007388 */ /* 0x0003e20000000c00 */
[----:B------:R-:W-:Y:S02]  /*63c0*/  F2FP.F16.F32.PACK_AB R25, R31, R26 ;  /* 0x0000001a1f19723e */ /* 0x000fe400000000ff */
[----:B------:R-:W-:Y:S02]  /*63d0*/  F2FP.F16.F32.PACK_AB R26, R29, R28 ;  /* 0x0000001c1d1a723e */ /* 0x000fe400000000ff */
[----:B------:R-:W-:Y:S05]  /*63e0*/  F2FP.F16.F32.PACK_AB R27, R35, R30 ;  /* 0x0000001e231b723e */ /* 0x000fea00000000ff */
[----:B------:R1:W-:Y:S01]  /*63f0*/  STS.128 [R106+0x30], R24 ;  /* 0x000030186a007388 */ /* 0x0003e20000000c00 */
[----:B------:R-:W-:Y:S01]  /*6400*/  @!PT LDS RZ, [RZ] ;  /* 0x00000000fffff984 */ /* 0x000fe20000000800 */
[----:B------:R-:W-:Y:S01]  /*6410*/  @!PT LDS RZ, [RZ] ;  /* 0x00000000fffff984 */ /* 0x000fe20000000800 */
[----:B------:R-:W-:Y:S01]  /*6420*/  @!PT LDS RZ, [RZ] ;  /* 0x00000000fffff984 */ /* 0x000fe20000000800 */
[----:B------:R-:W-:Y:S01]  /*6430*/  @!PT LDS RZ, [RZ] ;  /* 0x00000000fffff984 */ /* 0x000fe20000000800 */
[----:B------:R2:W-:Y:S07]  /*6440*/  MEMBAR.ALL.CTA ;  /* 0x0000000000007992 */ /* 0x0005ee0000008000 */
[----:B--2---:R-:W2:Y:S02]  /*6450*/  FENCE.VIEW.ASYNC.S ;  /* 0x00000000000073c6 */ /* 0x004ea40000000000 */
[----:B--2---:R-:W-:Y:S06]  /*6460*/  BAR.SYNC.DEFER_BLOCKING 0x1, 0x80 ;  /* 0x0042000000007b1d */ /* 0x004fec0000010000 */
[----:B------:R-:W-:Y:S05]  /*6470*/  @P0 BRA `(.L_x_101) ;  /* 0x0000000000280947 */ /* 0x000fea0003800000 */
[----:B------:R-:W-:Y:S02]  /*6480*/  UIADD3 UR4, UPT, UPT, UR48, 0x200, URZ ;  /* 0x0000020030047890 */ /* 0x000fe4000fffe0ff */
[----:B------:R-:W-:Y:S01]  /*6490*/  UIADD3 UR6, UP0, UPT, UR52, 0x680, URZ ;  /* 0x0000068034067890 */ /* 0x000fe2000ff1e0ff */
[----:B------:R-:W-:Y:S03]  /*64a0*/  UMOV UR43, UR36 ;  /* 0x00000024002b7c82 */ /* 0x000fe60008000000 */
[----:B------:R-:W-:Y:S01]  /*64b0*/  MOV R93, UR4 ;  /* 0x00000004005d7c02 */ /* 0x000fe20008000f00 */
[----:B------:R-:W-:Y:S03]  /*64c0*/  UIADD3.X UR7, UPT, UPT, URZ, UR53, URZ, UP0, !UPT ;  /* 0x00000035ff077290 */ /* 0x000fe600087fe4ff */
[----:B------:R-:W-:Y:S11]  /*64d0*/  R2UR UR40, R93 ;  /* 0x000000005d2872ca */ /* 0x000ff600000e0000 */
[----:B------:R-:W-:Y:S02]  /*64e0*/  @!UPT UIADD3 URZ, UPT, UPT, URZ, URZ, URZ ;  /* 0x000000fffffff290 */ /* 0x000fe4000fffe0ff */
[----:B------:R2:W-:Y:S01]  /*64f0*/  UTMASTG.3D [UR40], [UR6] ;  /* 0x00000028060073b5 */ /* 0x0005e20008010000 */
[----:B------:R0:W-:Y:S01]  /*6500*/  UTMACMDFLUSH ;  /* 0x00000000000079b7 */ /* 0x0001e20000000000 */
[----:B--2---:R-:W-:Y:S04]  /*6510*/  DEPBAR.LE SB0, 0x1 ;  /* 0x000080400000791a */ /* 0x004fe80000000000 */
.L_x_101:
[----:B------:R-:W-:Y:S05]  /*6520*/  BSYNC.RECONVERGENT B0 ;  /* 0x0000000000007941 */ /* 0x000fea0003800200 */
.L_x_100:
[----:B------:R-:W-:Y:S01]  /*6530*/  BAR.SYNC.DEFER_BLOCKING 0x1, 0x80 ;  /* 0x0042000000007b1d */ /* 0x000fe20000010000 */
[----:B------:R-:W-:Y:S01]  /*6540*/  ISETP.NE.AND P1, PT, R107, RZ, PT ;  /* 0x000000ff6b00720c */ /* 0x000fe20003f25270 */
[----:B------:R-:W-:Y:S01]  /*6550*/  UISETP.NE.AND UP0, UPT, UR49, URZ, UPT ;  /* 0x000000ff3100728c */ /* 0x000fe2000bf05270 */
[----:B------:R-:W-:Y:S11]  /*6560*/  LEA R2, R65, UR48, 0x3 ;  /* 0x0000003041027c11 */ /* 0x000ff6000f8e18ff */
[----:B------:R-:W-:Y:S01]  /*6570*/  @P1 SHF.L.U32 R3, R97, 0x1f, RZ ;  /* 0x0000001f61031819 */ /* 0x000fe200000006ff */
[----:B------:R-:W-:Y:S06]  /*6580*/  BRA.U !UP0, `(.L_x_102) ;  /* 0x0000000108247547 */ /* 0x000fec000b800000 */
[----:B------:R-:W-:Y:S01]  /*6590*/  IMAD.U32 R4, RZ, RZ, UR51 ;  /* 0x00000033ff047e24 */ /* 0x000fe2000f8e00ff */
[----:B------:R-:W-:Y:S01]  /*65a0*/  MOV R0, UR37 ;  /* 0x0000002500007c02 */ /* 0x000fe20008000f00 */
[----:B------:R-:W-:Y:S03]  /*65b0*/  UIADD3 UR51, UPT, UPT, UR51, 0x1, URZ ;  /* 0x0000000133337890 */ /* 0x000fe6000fffe0ff */
[----:B------:R-:W-:Y:S01]  /*65c0*/  @P1 LEA R4, R4, UR48, 0x3 ;  /* 0x0000003004041c11 */ /* 0x000fe2000f8e18ff */
[----:B------:R-:W-:Y:S04]  /*65d0*/  UISETP.NE.AND UP0, UPT, UR51, 0x4, UPT ;  /* 0x000000043300788c */ /* 0x000fe8000bf05270 */
[----:B------:R-:W-:Y:S01]  /*65e0*/  @P1 VIADD R4, R4, 0x80 ;  /* 0x0000008004041836 */ /* 0x000fe20000000000 */
[----:B------:R-:W-:Y:S04]  /*65f0*/  USEL UR51, UR51, URZ, UP0 ;  /* 0x000000ff33337287 */ /* 0x000fe80008000000 */
[----:B------:R-:W-:Y:S04]  /*6600*/  @P1 PRMT R0, R0, 0x654, R4 ;  /* 0x0000065400001816 */ /* 0x000fe80000000004 */
[----:B------:R2:W-:Y:S04]  /*6610*/  @P1 SYNCS.ARRIVE.TRANS64.RED.A1T0 RZ, [R0+URZ], RZ ;  /* 0x000000ff00ff19a7 */ /* 0x0005e800081004ff */
.L_x_102:
[----:B------:R-:W4:Y:S01]  /*6620*/  @P1 SYNCS.PHASECHK.TRANS64.TRYWAIT P0, [R2+URZ+0x60], R3 ;  /* 0x00006003020015a7 */ /* 0x000f2200080011ff */
[----:B------:R-:W-:Y:S01]  /*6630*/  BSSY B1, `(.L_x_103) ;  /* 0x0000016000017945 */ /* 0x000fe20003800000 */
[----:B----4-:R-:W-:Y:S03]  /*6640*/  @P1 SEL R66, RZ, 0x1, !P0 ;  /* 0x00000001ff421807 */ /* 0x010fe60004000000 */
[----:B------:R-:W-:Y:S05]  /*6650*/  @!P1 BRA `(.L_x_104) ;  /* 0x00000000004c9947 */ /* 0x000fea0003800000 */
[----:B------:R-:W-:Y:S01]  /*6660*/  ISETP.NE.AND P0, PT, R66, RZ, PT ;  /* 0x000000ff4200720c */ /* 0x000fe20003f05270 */
[----:B------:R-:W-:Y:S01]  /*6670*/  BSSY B0, `(.L_x_105) ;  /* 0x000000b000007945 */ /* 0x000fe20003800000 */
[----:B------:R-:W-:Y:S11]  /*6680*/  ISETP.NE.AND P1, PT, R67, RZ, PT ;  /* 0x000000ff4300720c */ /* 0x000ff60003f25270 */
[----:B------:R-:W-:Y:S02]  /*6690*/  @!UPT UIADD3 URZ, UPT, UPT, URZ, URZ, URZ ;  /* 0x000000fffffff290 */ /* 0x000fe4000fffe0ff */
[C---:B------:R-:W-:Y:S01]  /*66a0*/  @P1 IMAD R6, R65.reuse, 0x2000, R100 ;  /* 0x0000200041061824 */ /* 0x040fe200078e0264 */
[C---:B------:R-:W-:Y:S01]  /*66b0*/  @P1 LEA R4, R65.reuse, R98, 0xd ;  /* 0x0000006241041211 */ /* 0x040fe200078e68ff */
[C---:B------:R-:W-:Y:S02]  /*66c0*/  @P1 IMAD R5, R65.reuse, 0x2000, R99 ;  /* 0x0000200041051824 */ /* 0x040fe400078e0263 */
[----:B------:R-:W-:Y:S01]  /*66d0*/  @P1 IMAD R3, R65, 0x2000, R106 ;  /* 0x0000200041031824 */ /* 0x000fe200078e026a */
[----:B------:R-:W-:Y:S06]  /*66e0*/  @P0 BRA `(.L_x_106) ;  /* 0x00000000000c0947 */ /* 0x000fec0003800000 */
[----:B--2---:R-:W-:Y:S04]  /*66f0*/  SHF.L.U32 R0, R97, 0x1f, RZ ;  /* 0x0000001f61007819 */ /* 0x004fe800000006ff */
[----:B------:R-:W2:Y:S02]  /*6700*/  SYNCS.PHASECHK.TRANS64.TRYWAIT P0, [R2+URZ+0x60], R0 ;  /* 0x00006000020075a7 */ /* 0x000ea400080011ff */
[----:B--2---:R-:W-:Y:S05]  /*6710*/  @!P0 BRA `(.L_x_107) ;  /* 0x0000003000948947 */ /* 0x004fea0003800000 */
.L_x_106:
[----:B------:R-:W-:Y:S05]  /*6720*/  BSYNC B0 ;  /* 0x0000000000007941 */ /* 0x000fea0003800000 */
.L_x_105:
[----:B------:R-:W-:Y:S02]  /*6730*/  ISETP.NE.AND P0, PT, R67, RZ, PT ;  /* 0x000000ff4300720c */ /* 0x000fe40003f05270 */
[----:B------:R-:W-:Y:S11]  /*6740*/  IADD3 R65, PT, PT, R65, 0x1, RZ ;  /* 0x0000000141417810 */ /* 0x000ff60007ffe0ff */
[----:B------:R4:W1:Y:S04]  /*6750*/  @P0 LDS.128 R56, [R6] ;  /* 0x0000000006380984 */ /* 0x0008680000000c00 */
[----:B------:R4:W1:Y:S04]  /*6760*/  @P0 LDS.128 R60, [R5+0x10] ;  /* 0x00001000053c0984 */ /* 0x0008680000000c00 */
[----:B------:R4:W1:Y:S04]  /*6770*/  @P0 LDS.128 R68, [R4+0x20] ;  /* 0x0000200004440984 */ /* 0x0008680000000c00 */
[----:B------:R4:W1:Y:S02]  /*6780*/  @P0 LDS.128 R76, [R3+0x30] ;  /* 0x00003000034c0984 */ /* 0x0008640000000c00 */
.L_x_104:
[----:B------:R-:W-:Y:S05]  /*6790*/  BSYNC B1 ;  /* 0x0000000000017941 */ /* 0x000fea0003800000 */
.L_x_103:
[----:B--2---:R-:W-:Y:S05]  /*67a0*/  VIADD R0, R48, 0x20 ;  /* 0x0000002030007836 */ /* 0x004fea0000000000 */
[----:B------:R-:W-:Y:S04]  /*67b0*/  SHF.R.U32.HI R0, RZ, 0x15, R0 ;  /* 0x00000015ff007819 */ /* 0x000fe80000011600 */
[----:B------:R-:W-:Y:S11]  /*67c0*/  LOP3.LUT P0, RZ, R0, 0x3, R92, 0x48, !PT ;  /* 0x0000000300ff7812 */ /* 0x000ff6000780485c */
[----:B------:R-:W-:Y:S02]  /*67d0*/  @!UPT UIADD3 URZ, UPT, UPT, URZ, URZ, URZ ;  /* 0x000000fffffff290 */ /* 0x000fe4000fffe0ff */
[----:B------:R-:W-:Y:S05]  /*67e0*/  @!P0 BRA `(.L_x_108) ;  /* 0x0000000000408947 */ /* 0x000fea0003800000 */
[----:B------:R-:W2:Y:S01]  /*67f0*/  LDCU.64 UR8, c[0x4][0x70] ;  /* 0x01000e00ff0877ac */ /* 0x000ea20008000a00 */
[----:B----4-:R-:W-:Y:S01]  /*6800*/  MOV R3, 0x0 ;  /* 0x0000000000037802 */ /* 0x010fe20000000f00 */
[----:B------:R-:W-:Y:S02]  /*6810*/  HFMA2 R12, -RZ, RZ, 0, 5.9604644775390625e-08 ;  /* 0x00000001ff0c7431 */ /* 0x000fe400000001ff */
[----:B-1----:R-:W-:Y:S02]  /*6820*/  IMAD.MOV.U32 R8, RZ, RZ, 0x192 ;  /* 0x00000192ff087424 */ /* 0x002fe400078e00ff */
[----:B------:R-:W-:Y:S01]  /*6830*/  IMAD.MOV.U32 R13, RZ, RZ, RZ ;  /* 0x000000ffff0d7224 */ /* 0x000fe200078e00ff */
[----:B------:R-:W1:Y:S01]  /*6840*/  LDCU.64 UR6, c[0x4][0x78] ;  /* 0x01000f00ff0677ac */ /* 0x000e620008000a00 */
[----:B------:R-:W4:Y:S01]  /*6850*/  LDC.64 R2, c[0x4][R3] ;  /* 0x0100000003027b82 */ /* 0x000f220000000a00 */
[----:B------:R-:W5:Y:S01]  /*6860*/  LDCU.64 UR4, c[0x4][0x10] ;  /* 0x01000200ff0477ac */ /* 0x000f620008000a00 */
[----:B--2---:R-:W-:Y:S01]  /*6870*/  MOV R5, UR9 ;  /* 0x0000000900057c02 */ /* 0x004fe20008000f00 */
[----:B------:R-:W-:Y:S01]  /*6880*/  IMAD.U32 R4, RZ, RZ, UR8 ;  /* 0x00000008ff047e24 */ /* 0x000fe2000f8e00ff */
[----:B-1----:R-:W-:Y:S01]  /*6890*/  MOV R7, UR7 ;  /* 0x0000000700077c02 */ /* 0x002fe20008000f00 */
[----:B------:R-:W-:Y:S01]  /*68a0*/  IMAD.U32 R6, RZ, RZ, UR6 ;  /* 0x00000006ff067e24 */ /* 0x000fe2000f8e00ff */
[----:B-----5:R-:W-:Y:S01]  /*68b0*/  MOV R11, UR5 ;  /* 0x00000005000b7c02 */ /* 0x020fe20008000f00 */
[----:B------:R-:W-:Y:S02]  /*68c0*/  IMAD.U32 R10, RZ, RZ, UR4 ;  /* 0x00000004ff0a7e24 */ /* 0x000fe4000f8e00ff */
[----:B------:R-:W-:Y:S07]  /*68d0*/  LEPC R20, `(.L_x_108) ;  /* 0x000000001014794e */ /* 0x000fee0000000000 */
[----:B---34-:R-:W-:Y:S05]  /*68e0*/  CALL.ABS.NOINC R2 ;  /* 0x0000000002007343 */ /* 0x018fea0003c00000 */
.L_x_108:
[----:B------:R-:W-:Y:S05]  /*68f0*/  WARPSYNC.ALL ;  /* 0x0000000000007948 */ /* 0x000fea0003800000 */
[----:B------:R-:W-:Y:S01]  /*6900*/  R2UR UR4, R48 ;  /* 0x00000000300472ca */ /* 0x000fe200000e0000 */
[--C-:B-1--4-:R-:W-:Y:S01]  /*6910*/  HADD2.F32 R3, -RZ, R56.reuse.H0_H0 ;  /* 0x20000038ff037230 */ /* 0x112fe20000004100 */
[----:B------:R-:W-:Y:S01]  /*6920*/  ISETP.NE.AND P6, PT, R107, RZ, PT ;  /* 0x000000ff6b00720c */ /* 0x000fe20003fc5270 */
[--C-:B------:R-:W-:Y:S01]  /*6930*/  HADD2.F32 R51, -RZ, R57.reuse.H1_H1 ;  /* 0x30000039ff337230 */ /* 0x100fe20000004100 */
[----:B------:R-:W-:Y:S01]  /*6940*/  MOV R50, UR51 ;  /* 0x0000003300327c02 */ /* 0x000fe20008000f00 */
[----:B------:R-:W-:Y:S01]  /*6950*/  BSSY.RECONVERGENT B0, `(.L_x_109) ;  /* 0x000008c000007945 */ /* 0x000fe20003800200 */
[----:B------:R-:W-:Y:S02]  /*6960*/  MOV R72, UR37 ;  /* 0x0000002500487c02 */ /* 0x000fe40008000f00 */
[----:B------:R-:W-:Y:S05]  /*6970*/  ISETP.NE.AND P0, PT, R102, RZ, PT ;  /* 0x000000ff6600720c */ /* 0x000fea0003f05270 */
[----:B------:R-:W1:Y:S02]  /*6980*/  LDTM.x32 R4, tmem[UR4+0x20] ;  /* 0x00002004000479ee */ /* 0x000e6400082c0000 */
[----:B------:R-:W-:Y:S04]  /*6990*/  @P6 LEA R50, R50, UR48, 0x3 ;  /* 0x0000003032326c11 */ /* 0x000fe8000f8e18ff */
[----:B------:R-:W-:Y:S04]  /*69a0*/  @P6 IADD3 R50, PT, PT, R50, 0x80, RZ ;  /* 0x0000008032326810 */ /* 0x000fe80007ffe0ff */
[----:B------:R-:W-:Y:S01]  /*69b0*/  @P6 PRMT R72, R72, 0x654, R50 ;  /* 0x0000065448486816 */ /* 0x000fe20000000032 */
[----:B------:R-:W-:Y:S02]  /*69c0*/  HADD2.F32 R50, -RZ, R57.H0_H0 ;  /* 0x20000039ff327230 */ /* 0x000fe40000004100 */
[C---:B-1----:R-:W-:Y:S01]  /*69d0*/  FMUL R0, R47.reuse, R4 ;  /* 0x000000042f007220 */ /* 0x042fe20000400000 */
[----:B------:R-:W-:Y:S02]  /*69e0*/  HADD2.F32 R4, -RZ, R56.H1_H1 ;  /* 0x30000038ff047230 */ /* 0x000fe40000004100 */
[C---:B------:R-:W-:Y:S01]  /*69f0*/  FMUL R2, R47.reuse, R5 ;  /* 0x000000052f027220 */ /* 0x040fe20000400000 */
[----:B------:R-:W-:Y:S01]  /*6a00*/  FMUL R7, R47, R7 ;  /* 0x000000072f077220 */ /* 0x000fe20000400000 */
[----:B------:R-:W-:Y:S01]  /*6a10*/  FFMA R0, R49, R3, R0 ;  /* 0x0000000331007223 */ /* 0x000fe20000000000 */
[----:B------:R-:W-:Y:S01]  /*6a20*/  FMUL R3, R47, R6 ;  /* 0x000000062f037220 */ /* 0x000fe20000400000 */
[----:B------:R-:W-:Y:S01]  /*6a30*/  FFMA R2, R49, R4, R2 ;  /* 0x0000000431027223 */ /* 0x000fe20000000002 */
[C---:B------:R-:W-:Y:S01]  /*6a40*/  FMUL R4, R47.reuse, R8 ;  /* 0x000000082f047220 */ /* 0x040fe20000400000 */
[----:B------:R-:W-:Y:S01]  /*6a50*/  FMUL R8, R47, R12 ;  /* 0x0000000c2f087220 */ /* 0x000fe20000400000 */
[----:B------:R-:W-:Y:S01]  /*6a60*/  FFMA R3, R49, R50, R3 ;  /* 0x0000003231037223 */ /* 0x000fe20000000003 */
[C---:B------:R-:W-:Y:S01]  /*6a70*/  FMUL R12, R47.reuse, R16 ;  /* 0x000000102f0c7220 */ /* 0x040fe20000400000 */
[C---:B------:R-:W-:Y:S01]  /*6a80*/  FMUL R16, R47.reuse, R20 ;  /* 0x000000142f107220 */ /* 0x040fe20000400000 */
[C---:B------:R-:W-:Y:S01]  /*6a90*/  FMUL R20, R47.reuse, R24 ;  /* 0x000000182f147220 */ /* 0x040fe20000400000 */
[C---:B------:R-:W-:Y:S01]  /*6aa0*/  FMUL R24, R47.reuse, R28 ;  /* 0x0000001c2f187220 */ /* 0x040fe20000400000 */
[C---:B------:R-:W-:Y:S01]  /*6ab0*/  FMUL R28, R47.reuse, R32 ;  /* 0x000000202f1c7220 */ /* 0x040fe20000400000 */
[--C-:B------:R-:W-:Y:S01]  /*6ac0*/  HADD2.F32 R32, -RZ, R58.reuse.H0_H0 ;  /* 0x2000003aff207230 */ /* 0x100fe20000004100 */
[----:B------:R-:W-:Y:S01]  /*6ad0*/  F2FP.F16.F32.PACK_AB R52, R2, R0 ;  /* 0x000000000234723e */ /* 0x000fe200000000ff */
[----:B------:R-:W-:Y:S02]  /*6ae0*/  HADD2.F32 R0, -RZ, R58.H1_H1 ;  /* 0x3000003aff007230 */ /* 0x000fe40000004100 */
[----:B------:R-:W-:Y:S01]  /*6af0*/  FMUL R5, R47, R9 ;  /* 0x000000092f057220 */ /* 0x000fe20000400000 */
[--C-:B------:R-:W-:Y:S02]  /*6b00*/  HADD2.F32 R2, -RZ, R59.reuse.H0_H0 ;  /* 0x2000003bff027230 */ /* 0x100fe40000004100 */
[C---:B------:R-:W-:Y:S01]  /*6b10*/  FFMA R7, R49.reuse, R51, R7 ;  /* 0x0000003331077223 */ /* 0x040fe20000000007 */
[C---:B------:R-:W-:Y:S01]  /*6b20*/  FFMA R4, R49.reuse, R32, R4 ;  /* 0x0000002031047223 */ /* 0x040fe20000000004 */
[----:B------:R-:W-:Y:S02]  /*6b30*/  HADD2.F32 R32, -RZ, R59.H1_H1 ;  /* 0x3000003bff207230 */ /* 0x000fe40000004100 */
[----:B------:R-:W-:Y:S01]  /*6b40*/  FFMA R5, R49, R0, R5 ;  /* 0x0000000031057223 */ /* 0x000fe20000000005 */
[--C-:B------:R-:W-:Y:S01]  /*6b50*/  HADD2.F32 R0, -RZ, R60.reuse.H0_H0 ;  /* 0x2000003cff007230 */ /* 0x100fe20000004100 */
[----:B------:R-:W-:Y:S01]  /*6b60*/  F2FP.F16.F32.PACK_AB R53, R7, R3 ;  /* 0x000000030735723e */ /* 0x000fe200000000ff */
[----:B------:R-:W-:Y:S01]  /*6b70*/  FMUL R6, R47, R10 ;  /* 0x0000000a2f067220 */ /* 0x000fe20000400000 */
[--C-:B------:R-:W-:Y:S01]  /*6b80*/  HADD2.F32 R3, -RZ, R61.reuse.H0_H0 ;  /* 0x2000003dff037230 */ /* 0x100fe20000004100 */
[----:B------:R-:W-:Y:S01]  /*6b90*/  F2FP.F16.F32.PACK_AB R54, R5, R4 ;  /* 0x000000040536723e */ /* 0x000fe200000000ff */
[----:B------:R-:W-:Y:S01]  /*6ba0*/  FMUL R11, R47, R11 ;  /* 0x0000000b2f0b7220 */ /* 0x000fe20000400000 */
[----:B------:R-:W-:Y:S01]  /*6bb0*/  FFMA R6, R49, R2, R6 ;  /* 0x0000000231067223 */ /* 0x000fe20000000006 */
[----:B------:R-:W-:Y:S02]  /*6bc0*/  HADD2.F32 R2, -RZ, R60.H1_H1 ;  /* 0x3000003cff027230 */ /* 0x000fe40000004100 */
[----:B------:R-:W-:Y:S01]  /*6bd0*/  FMUL R9, R47, R13 ;  /* 0x0000000d2f097220 */ /* 0x000fe20000400000 */
[C---:B------:R-:W-:Y:S01]  /*6be0*/  FFMA R11, R49.reuse, R32, R11 ;  /* 0x00000020310b7223 */ /* 0x040fe2000000000b */
[----:B------:R-:W-:Y:S01]  /*6bf0*/  FFMA R8, R49, R0, R8 ;  /* 0x0000000031087223 */ /* 0x000fe20000000008 */
[C---:B------:R-:W-:Y:S01]  /*6c00*/  FMUL R10, R47.reuse, R14 ;  /* 0x0000000e2f0a7220 */ /* 0x040fe20000400000 */
[----:B------:R-:W-:Y:S02]  /*6c10*/  HADD2.F32 R0, -RZ, R61.H1_H1 ;  /* 0x3000003dff007230 */ /* 0x000fe40000004100 */
[----:B------:R-:W-:Y:S01]  /*6c20*/  FMUL R15, R47, R15 ;  /* 0x0000000f2f0f7220 */ /* 0x000fe20000400000 */
[C---:B------:R-:W-:Y:S01]  /*6c30*/  FFMA R9, R49.reuse, R2, R9 ;  /* 0x0000000231097223 */ /* 0x040fe20000000009 */
[C---:B------:R-:W-:Y:S01]  /*6c40*/  FFMA R10, R49.reuse, R3, R10 ;  /* 0x00000003310a7223 */ /* 0x040fe2000000000a */
[--C-:B------:R-:W-:Y:S02]  /*6c50*/  HADD2.F32 R2, -RZ, R62.reuse.H0_H0 ;  /* 0x2000003eff027230 */ /* 0x100fe40000004100 */
[----:B------:R-:W-:Y:S01]  /*6c60*/  FFMA R15, R49, R0, R15 ;  /* 0x00000000310f7223 */ /* 0x000fe2000000000f */
[----:B------:R-:W-:Y:S02]  /*6c70*/  HADD2.F32 R3, -RZ, R62.H1_H1 ;  /* 0x3000003eff037230 */ /* 0x000fe40000004100 */
[C---:B------:R-:W-:Y:S01]  /*6c80*/  FMUL R13, R47.reuse, R17 ;  /* 0x000000112f0d7220 */ /* 0x040fe20000400000 */
[--C-:B------:R-:W-:Y:S02]  /*6c90*/  HADD2.F32 R0, -RZ, R63.reuse.H0_H0 ;  /* 0x2000003fff007230 */ /* 0x100fe40000004100 */
[----:B------:R-:W-:Y:S01]  /*6ca0*/  FMUL R14, R47, R18 ;  /* 0x000000122f0e7220 */ /* 0x000fe20000400000 */
[C---:B------:R-:W-:Y:S01]  /*6cb0*/  FFMA R12, R49.reuse, R2, R12 ;  /* 0x00000002310c7223 */ /* 0x040fe2000000000c */
[C---:B------:R-:W-:Y:S01]  /*6cc0*/  FFMA R13, R49.reuse, R3, R13 ;  /* 0x00000003310d7223 */ /* 0x040fe2000000000d */
[----:B------:R-:W-:Y:S02]  /*6cd0*/  HADD2.F32 R2, -RZ, R63.H1_H1 ;  /* 0x3000003fff027230 */ /* 0x000fe40000004100 */
[----:B------:R-:W-:Y:S01]  /*6ce0*/  FFMA R14, R49, R0, R14 ;  /* 0x00000000310e7223 */ /* 0x000fe2000000000e */
[C---:B------:R-:W-:Y:S01]  /*6cf0*/  FMUL R19, R47.reuse, R19 ;  /* 0x000000132f137220 */ /* 0x040fe20000400000 */
[--C-:B------:R-:W-:Y:S02]  /*6d00*/  HADD2.F32 R0, -RZ, R68.reuse.H0_H0 ;  /* 0x20000044ff007230 */ /* 0x100fe40000004100 */
[----:B------:R-:W-:Y:S01]  /*6d10*/  FMUL R17, R47, R21 ;  /* 0x000000152f117220 */ /* 0x000fe20000400000 */
[--C-:B------:R-:W-:Y:S02]  /*6d20*/  HADD2.F32 R3, -RZ, R69.reuse.H0_H0 ;  /* 0x20000045ff037230 */ /* 0x100fe40000004100 */
[C---:B------:R-:W-:Y:S01]  /*6d30*/  FFMA R19, R49.reuse, R2, R19 ;  /* 0x0000000231137223 */ /* 0x040fe20000000013 */
[----:B------:R-:W-:Y:S02]  /*6d40*/  HADD2.F32 R2, -RZ, R68.H1_H1 ;  /* 0x30000044ff027230 */ /* 0x000fe40000004100 */
        /* <DEDUP_REMOVED lines=9> */
[----:B------:R-:W-:Y:S01]  /*6de0*/  FMUL R21, R47, R25 ;  /* 0x000000192f157220 */ /* 0x000fe20000400000 */
[----:B------:R-:W-:Y:S01]  /*6df0*/  F2FP.F16.F32.PACK_AB R55, R11, R6 ;  /* 0x000000060b37723e */ /* 0x000fe200000000ff */
[--C-:B------:R-:W-:Y:S02]  /*6e00*/  HADD2.F32 R3, -RZ, R71.reuse.H0_H0 ;  /* 0x20000047ff037230 */ /* 0x100fe40000004100 */
[----:B------:R-:W-:Y:S01]  /*6e10*/  FMUL R22, R47, R26 ;  /* 0x0000001a2f167220 */ /* 0x000fe20000400000 */
[C---:B------:R-:W-:Y:S01]  /*6e20*/  FFMA R20, R49.reuse, R2, R20 ;  /* 0x0000000231147223 */ /* 0x040fe20000000014 */
[C---:B------:R-:W-:Y:S01]  /*6e30*/  FFMA R21, R49.reuse, R0, R21 ;  /* 0x0000000031157223 */ /* 0x040fe20000000015 */
[----:B------:R1:W-:Y:S01]  /*6e40*/  STS.128 [R100+0x2000], R52 ;  /* 0x0020003464007388 */ /* 0x0003e20000000c00 */
[----:B------:R-:W-:Y:S02]  /*6e50*/  HADD2.F32 R0, -RZ, R71.H1_H1 ;  /* 0x30000047ff007230 */ /* 0x000fe40000004100 */
[----:B------:R-:W-:Y:S01]  /*6e60*/  FFMA R22, R49, R3, R22 ;  /* 0x0000000331167223 */ /* 0x000fe20000000016 */
[----:B------:R-:W-:Y:S01]  /*6e70*/  FMUL R27, R47, R27 ;  /* 0x0000001b2f1b7220 */ /* 0x000fe20000400000 */
[--C-:B------:R-:W-:Y:S01]  /*6e80*/  HADD2.F32 R2, -RZ, R76.reuse.H0_H0 ;  /* 0x2000004cff027230 */ /* 0x100fe20000004100 */
[----:B------:R-:W-:Y:S01]  /*6e90*/  F2FP.F16.F32.PACK_AB R8, R9, R8 ;  /* 0x000000080908723e */ /* 0x000fe200000000ff */
[----:B------:R-:W-:Y:S01]  /*6ea0*/  HADD2.F32 R3, -RZ, R76.H1_H1 ;  /* 0x3000004cff037230 */ /* 0x000fe20000004100 */
[----:B------:R-:W-:Y:S01]  /*6eb0*/  F2FP.F16.F32.PACK_AB R9, R15, R10 ;  /* 0x0000000a0f09723e */ /* 0x000fe200000000ff */
[----:B------:R-:W-:Y:S01]  /*6ec0*/  FMUL R25, R47, R29 ;  /* 0x0000001d2f197220 */ /* 0x000fe20000400000 */
[--C-:B------:R-:W-:Y:S01]  /*6ed0*/  HADD2.F32 R4, -RZ, R77.reuse.H0_H0 ;  /* 0x2000004dff047230 */ /* 0x100fe20000004100 */
[----:B------:R-:W-:Y:S01]  /*6ee0*/  F2FP.F16.F32.PACK_AB R10, R13, R12 ;  /* 0x0000000c0d0a723e */ /* 0x000fe200000000ff */
[----:B------:R-:W-:Y:S01]  /*6ef0*/  FMUL R26, R47, R30 ;  /* 0x0000001e2f1a7220 */ /* 0x000fe20000400000 */
[----:B------:R-:W-:Y:S01]  /*6f00*/  F2FP.F16.F32.PACK_AB R11, R19, R14 ;  /* 0x0000000e130b723e */ /* 0x000fe200000000ff */
[C---:B------:R-:W-:Y:S01]  /*6f10*/  FFMA R27, R49.reuse, R0, R27 ;  /* 0x00000000311b7223 */ /* 0x040fe2000000001b */
[C---:B------:R-:W-:Y:S01]  /*6f20*/  FFMA R24, R49.reuse, R2, R24 ;  /* 0x0000000231187223 */ /* 0x040fe20000000018 */
[----:B------:R-:W-:Y:S02]  /*6f30*/  HADD2.F32 R0, -RZ, R77.H1_H1 ;  /* 0x3000004dff007230 */ /* 0x000fe40000004100 */
[----:B------:R-:W-:Y:S01]  /*6f40*/  FFMA R25, R49, R3, R25 ;  /* 0x0000000331197223 */ /* 0x000fe20000000019 */
[----:B------:R1:W-:Y:S01]  /*6f50*/  STS.128 [R99+0x2010], R8 ;  /* 0x0020100863007388 */ /* 0x0003e20000000c00 */
[----:B------:R-:W-:Y:S01]  /*6f60*/  FMUL R31, R47, R31 ;  /* 0x0000001f2f1f7220 */ /* 0x000fe20000400000 */
[--C-:B------:R-:W-:Y:S02]  /*6f70*/  HADD2.F32 R2, -RZ, R78.reuse.H0_H0 ;  /* 0x2000004eff027230 */ /* 0x100fe40000004100 */
[----:B------:R-:W-:Y:S01]  /*6f80*/  FFMA R26, R49, R4, R26 ;  /* 0x00000004311a7223 */ /* 0x000fe2000000001a */
[----:B------:R-:W-:Y:S02]  /*6f90*/  HADD2.F32 R3, -RZ, R78.H1_H1 ;  /* 0x3000004eff037230 */ /* 0x000fe40000004100 */
[----:B------:R-:W-:Y:S01]  /*6fa0*/  FMUL R29, R47, R33 ;  /* 0x000000212f1d7220 */ /* 0x000fe20000400000 */
[--C-:B------:R-:W-:Y:S01]  /*6fb0*/  HADD2.F32 R4, -RZ, R79.reuse.H0_H0 ;  /* 0x2000004fff047230 */ /* 0x100fe20000004100 */
[----:B------:R-:W-:Y:S01]  /*6fc0*/  F2FP.F16.F32.PACK_AB R16, R17, R16 ;  /* 0x000000101110723e */ /* 0x000fe200000000ff */
[----:B------:R-:W-:Y:S01]  /*6fd0*/  FMUL R30, R47, R34 ;  /* 0x000000222f1e7220 */ /* 0x000fe20000400000 */
        /* <DEDUP_REMOVED lines=14> */
[----:B------:R-:W-:Y:S02]  /*70c0*/  F2FP.F16.F32.PACK_AB R27, R35, R30 ;  /* 0x0000001e231b723e */ /* 0x000fe400000000ff */
[----:B------:R-:W-:Y:S02]  /*70d0*/  LEA R0, R65, UR48, 0x3 ;  /* 0x0000003041007c11 */ /* 0x000fe4000f8e18ff */
[----:B------:R-:W-:Y:S01]  /*70e0*/  @P6 SHF.L.U32 R2, R97, 0x1f, RZ ;  /* 0x0000001f61026819 */ /* 0x000fe200000006ff */
        /* <DEDUP_REMOVED lines=9> */
[----:B------:R-:W-:Y:S02]  /*7180*/  UIADD3 UR8, UP0, UPT, UR52, 0x680, URZ ;  /* 0x0000068034087890 */ /* 0x000fe4000ff1e0ff */
[----:B------:R-:W-:Y:S02]  /*7190*/  UIADD3 UR5, UPT, UPT, UR41, 0x20, URZ ;  /* 0x0000002029057890 */ /* 0x000fe4000fffe0ff */
[----:B------:R-:W-:Y:S02]  /*71a0*/  UIADD3 UR4, UPT, UPT, UR48, 0x2200, URZ ;  /* 0x0000220030047890 */ /* 0x000fe4000fffe0ff */
[----:B------:R-:W-:Y:S01]  /*71b0*/  UIADD3.X UR9, UPT, UPT, URZ, UR53, URZ, UP0, !UPT ;  /* 0x00000035ff097290 */ /* 0x000fe200087fe4ff */
[----:B------:R-:W-:Y:S01]  /*71c0*/  UMOV UR6, UR42 ;  /* 0x0000002a00067c82 */ /* 0x000fe20008000000 */
[----:B------:R-:W-:Y:S07]  /*71d0*/  UMOV UR7, UR36 ;  /* 0x0000002400077c82 */ /* 0x000fee0008000000 */
[----:B------:R2:W-:Y:S01]  /*71e0*/  UTMASTG.3D [UR4], [UR8] ;  /* 0x00000004080073b5 */ /* 0x0005e20008010000 */
[----:B------:R0:W-:Y:S01]  /*71f0*/  UTMACMDFLUSH ;  /* 0x00000000000079b7 */ /* 0x0001e20000000000 */
[----:B--2---:R-:W-:Y:S04]  /*7200*/  DEPBAR.LE SB0, 0x1 ;  /* 0x000080400000791a */ /* 0x004fe80000000000 */
.L_x_110:
[----:B------:R-:W-:Y:S05]  /*7210*/  BSYNC.RECONVERGENT B0 ;  /* 0x0000000000007941 */ /* 0x000fea0003800200 */
.L_x_109:
[----:B------:R-:W-:Y:S01]  /*7220*/  BAR.SYNC.DEFER_BLOCKING 0x1, 0x80 ;  /* 0x0042000000007b1d */ /* 0x000fe20000010000 */
[----:B------:R-:W-:Y:S04]  /*7230*/  UIADD3 UR40, UPT, UPT, UR51, 0x1, URZ ;  /* 0x0000000133287890 */ /* 0x000fe8000fffe0ff */
[----:B------:R-:W-:Y:S04]  /*7240*/  UISETP.NE.AND UP0, UPT, UR40, 0x4, UPT ;  /* 0x000000042800788c */ /* 0x000fe8000bf05270 */
[----:B------:R-:W-:Y:S01]  /*7250*/  USEL UR40, UR40, URZ, UP0 ;  /* 0x000000ff28287287 */ /* 0x000fe20008000000 */
[----:B------:R2:W-:Y:S01]  /*7260*/  @P6 SYNCS.ARRIVE.TRANS64.RED.A1T0 RZ, [R72+URZ], RZ ;  /* 0x000000ff48ff69a7 */ /* 0x0005e200081004ff */
[----:B------:R-:W-:Y:S01]  /*7270*/  BSSY B1, `(.L_x_111) ;  /* 0x0000017000017945 */ /* 0x000fe20003800000 */
[----:B------:R-:W4:Y:S02]  /*7280*/  @P6 SYNCS.PHASECHK.TRANS64.TRYWAIT P0, [R0+URZ+0x60], R2 ;  /* 0x00006002000065a7 */ /* 0x000f2400080011ff */
[----:B----4-:R-:W-:Y:S01]  /*7290*/  @P6 SEL R66, RZ, 0x1, !P0 ;  /* 0x00000001ff426807 */ /* 0x010fe20004000000 */
[----:B--2---:R-:W-:Y:S06]  /*72a0*/  @!P6 BRA `(.L_x_112) ;  /* 0x00000000004ce947 */ /* 0x004fec0003800000 */
        /* <DEDUP_REMOVED lines=9> */
[----:B------:R-:W-:Y:S04]  /*7340*/  SHF.L.U32 R6, R97, 0x1f, RZ ;  /* 0x0000001f61067819 */ /* 0x000fe800000006ff */
[----:B------:R-:W2:Y:S02]  /*7350*/  SYNCS.PHASECHK.TRANS64.TRYWAIT P0, [R0+URZ+0x60], R6 ;  /* 0x00006006000075a7 */ /* 0x000ea400080011ff */
[----:B--2---:R-:W-:Y:S05]  /*7360*/  @!P0 BRA `(.L_x_115) ;  /* 0x0000002400948947 */ /* 0x004fea0003800000 */
.L_x_114:
[----:B------:R-:W-:Y:S05]  /*7370*/  BSYNC B0 ;  /* 0x0000000000007941 */ /* 0x000fea0003800000 */
.L_x_113:
[----:B------:R-:W-:Y:S02]  /*7380*/  ISETP.NE.AND P0, PT, R67, RZ, PT ;  /* 0x000000ff4300720c */ /* 0x000fe40003f05270 */
[----:B------:R-:W-:Y:S11]  /*7390*/  IADD3 R65, PT, PT, R65, 0x1, RZ ;  /* 0x0000000141417810 */ /* 0x000ff60007ffe0ff */
[----:B------:R4:W1:Y:S04]  /*73a0*/  @P0 LDS.128 R56, [R5] ;  /* 0x0000000005380984 */ /* 0x0008680000000c00 */
[----:B------:R4:W1:Y:S04]  /*73b0*/  @P0 LDS.128 R60, [R4+0x10] ;  /* 0x00001000043c0984 */ /* 0x0008680000000c00 */
[----:B------:R4:W1:Y:S04]  /*73c0*/  @P0 LDS.128 R68, [R3+0x20] ;  /* 0x0000200003440984 */ /* 0x0008680000000c00 */
[----:B------:R4:W1:Y:S02]  /*73d0*/  @P0 LDS.128 R76, [R2+0x30] ;  /* 0x00003000024c0984 */ /* 0x0008640000000c00 */
.L_x_112:
[----:B------:R-:W-:Y:S05]  /*73e0*/  BSYNC B1 ;  /* 0x0000000000017941 */ /* 0x000fea0003800000 */
.L_x_111:
        /* <DEDUP_REMOVED lines=21> */
.L_x_116:
        /* <DEDUP_REMOVED lines=146> */
.L_x_118:
[----:B------:R-:W-:Y:S05]  /*7e60*/  BSYNC.RECONVERGENT B0 ;  /* 0x0000000000007941 */ /* 0x000fea0003800200 */
.L_x_117:
        /* <DEDUP_REMOVED lines=21> */
.L_x_122:
[----:B------:R-:W-:Y:S05]  /*7fc0*/  BSYNC B0 ;  /* 0x0000000000007941 */ /* 0x000fea0003800000 */
.L_x_121:
[----:B------:R-:W-:Y:S11]  /*7fd0*/  ISETP.NE.AND P0, PT, R67, RZ, PT ;  /* 0x000000ff4300720c */ /* 0x000ff60003f05270 */
[----:B------:R-:W-:Y:S02]  /*7fe0*/  @!UPT UIADD3 URZ, UPT, UPT, URZ, URZ, URZ ;  /* 0x000000fffffff290 */ /* 0x000fe4000fffe0ff */
[----:B------:R4:W1:Y:S04]  /*7ff0*/  @P0 LDS.128 R56, [R4] ;  /* 0x0000000004380984 */ /* 0x0008680000000c00 */
[----:B------:R4:W1:Y:S04]  /*8000*/  @P0 LDS.128 R60, [R3+0x10] ;  /* 0x00001000033c0984 */ /* 0x0008680000000c00 */
[----:B------:R4:W1:Y:S04]  /*8010*/  @P0 LDS.128 R68, [R2+0x20] ;  /* 0x0000200002440984 */ /* 0x0008680000000c00 */
[----:B------:R4:W1:Y:S02]  /*8020*/  @P0 LDS.128 R76, [R65+0x30] ;  /* 0x00003000414c0984 */ /* 0x0008640000000c00 */
.L_x_120:
[----:B------:R-:W-:Y:S05]  /*8030*/  BSYNC B1 ;  /* 0x0000000000017941 */ /* 0x000fea0003800000 */
.L_x_119:
        /* <DEDUP_REMOVED lines=21> */
.L_x_124:
[----:B------:R-:W-:Y:S01]  /*8190*/  ISETP.NE.AND P0, PT, R102, RZ, PT ;  /* 0x000000ff6600720c */ /* 0x000fe20003f05270 */
[----:B------:R-:W-:Y:S05]  /*81a0*/  WARPSYNC.ALL ;  /* 0x0000000000007948 */ /* 0x000fea0003800000 */
[----:B------:R-:W-:Y:S01]  /*81b0*/  R2UR UR4, R48 ;  /* 0x00000000300472ca */ /* 0x000fe200000e0000 */
[--C-:B-1----:R-:W-:Y:S01]  /*81c0*/  HADD2.F32 R0, -RZ, R56.reuse.H0_H0 ;  /* 0x20000038ff007230 */ /* 0x102fe20000004100 */
[----:B------:R-:W-:Y:S01]  /*81d0*/  R2UR UR5, R64 ;  /* 0x00000000400572ca */ /* 0x000fe200000e0000 */
[----:B----4-:R-:W-:Y:S01]  /*81e0*/  HADD2.F32 R2, -RZ, R56.H1_H1 ;  /* 0x30000038ff027230 */ /* 0x010fe20000004100 */
[----:B------:R-:W-:Y:S01]  /*81f0*/  BSSY.RECONVERGENT B0, `(.L_x_125) ;  /* 0x0000089000007945 */ /* 0x000fe20003800200 */
[--C-:B------:R-:W-:Y:S02]  /*8200*/  HADD2.F32 R3, -RZ, R57.reuse.H0_H0 ;  /* 0x20000039ff037230 */ /* 0x100fe40000004100 */
[----:B------:R-:W-:Y:S02]  /*8210*/  HADD2.F32 R48, -RZ, R57.H1_H1 ;  /* 0x30000039ff307230 */ /* 0x000fe40000004100 */
[--C-:B------:R-:W-:Y:S02]  /*8220*/  HADD2.F32 R50, -RZ, R58.reuse.H0_H0 ;  /* 0x2000003aff327230 */ /* 0x100fe40000004100 */
[----:B------:R-:W-:Y:S02]  /*8230*/  HADD2.F32 R51, -RZ, R58.H1_H1 ;  /* 0x3000003aff337230 */ /* 0x000fe40000004100 */
[----:B------:R-:W1:Y:S01]  /*8240*/  LDTM.x32 R4, tmem[UR4+0x60] ;  /* 0x00006004000479ee */ /* 0x000e6200082c0000 */
[----:B------:R-:W-:Y:S01]  /*8250*/  NOP ;  /* 0x0000000000007918 */ /* 0x000fe20000000000 */
[----:B------:R-:W-:Y:S01]  /*8260*/  UIADD3 UR5, UPT, UPT, UR5, 0xf0, URZ ;  /* 0x000000f005057890 */ /* 0x000fe2000fffe0ff */
[--C-:B------:R-:W-:Y:S02]  /*8270*/  HADD2.F32 R52, -RZ, R59.reuse.H0_H0 ;  /* 0x2000003bff347230 */ /* 0x100fe40000004100 */
[----:B------:R-:W-:Y:S01]  /*8280*/  HADD2.F32 R53, -RZ, R59.H1_H1 ;  /* 0x3000003bff357230 */ /* 0x000fe20000004100 */
[----:B------:R-:W-:Y:S01]  /*8290*/  UPRMT UR5, UR37, 0x654, UR5 ;  /* 0x0000065425057896 */ /* 0x000fe20008000005 */
[--C-:B------:R-:W-:Y:S02]  /*82a0*/  HADD2.F32 R54, -RZ, R60.reuse.H0_H0 ;  /* 0x2000003cff367230 */ /* 0x100fe40000004100 */
[----:B------:R-:W-:Y:S02]  /*82b0*/  HADD2.F32 R55, -RZ, R60.H1_H1 ;  /* 0x3000003cff377230 */ /* 0x000fe40000004100 */
[--C-:B------:R-:W-:Y:S02]  /*82c0*/  HADD2.F32 R56, -RZ, R61.reuse.H0_H0 ;  /* 0x2000003dff387230 */ /* 0x100fe40000004100 */
[----:B------:R-:W-:Y:S02]  /*82d0*/  HADD2.F32 R57, -RZ, R61.H1_H1 ;  /* 0x3000003dff397230 */ /* 0x000fe40000004100 */
[----:B-1----:R-:W-:Y:S01]  /*82e0*/  SYNCS.ARRIVE.TRANS64.RED.A1T0 RZ, [UR5], RZ ;  /* 0x000000ffffff79a7 */ /* 0x002fe20008100405 */
[--C-:B------:R-:W-:Y:S02]  /*82f0*/  HADD2.F32 R58, -RZ, R62.reuse.H0_H0 ;  /* 0x2000003eff3a7230 */ /* 0x100fe40000004100 */
[----:B------:R-:W-:Y:S02]  /*8300*/  HADD2.F32 R59, -RZ, R62.H1_H1 ;  /* 0x3000003eff3b7230 */ /* 0x000fe40000004100 */
[--C-:B------:R-:W-:Y:S02]  /*8310*/  HADD2.F32 R60, -RZ, R63.reuse.H0_H0 ;  /* 0x2000003fff3c7230 */ /* 0x100fe40000004100 */
[----:B------:R-:W-:Y:S02]  /*8320*/  HADD2.F32 R61, -RZ, R63.H1_H1 ;  /* 0x3000003fff3d7230 */ /* 0x000fe40000004100 */
[C---:B------:R-:W-:Y:S01]  /*8330*/  FMUL R4, R47.reuse, R4 ;  /* 0x000000042f047220 */ /* 0x040fe20000400000 */
[C---:B------:R-:W-:Y:S01]  /*8340*/  FMUL R5, R47.reuse, R5 ;  /* 0x000000052f057220 */ /* 0x040fe20000400000 */
[C---:B------:R-:W-:Y:S01]  /*8350*/  FMUL R6, R47.reuse, R6 ;  /* 0x000000062f067220 */ /* 0x040fe20000400000 */
[----:B------:R-:W-:Y:S01]  /*8360*/  FMUL R7, R47, R7 ;  /* 0x000000072f077220 */ /* 0x000fe20000400000 */
[C---:B------:R-:W-:Y:S01]  /*8370*/  FFMA R4, R49.reuse, R0, R4 ;  /* 0x0000000031047223 */ /* 0x040fe20000000004 */
[C---:B------:R-:W-:Y:S01]  /*8380*/  FFMA R5, R49.reuse, R2, R5 ;  /* 0x0000000231057223 */ /* 0x040fe20000000005 */
[C---:B------:R-:W-:Y:S01]  /*8390*/  FFMA R6, R49.reuse, R3, R6 ;  /* 0x0000000331067223 */ /* 0x040fe20000000006 */
[----:B------:R-:W-:Y:S01]  /*83a0*/  FFMA R7, R49, R48, R7 ;  /* 0x0000003031077223 */ /* 0x000fe20000000007 */
[C---:B------:R-:W-:Y:S01]  /*83b0*/  FMUL R8, R47.reuse, R8 ;  /* 0x000000082f087220 */ /* 0x040fe20000400000 */
[----:B------:R-:W-:Y:S01]  /*83c0*/  FMUL R9, R47, R9 ;  /* 0x000000092f097220 */ /* 0x000fe20000400000 */
[----:B------:R-:W-:Y:S01]  /*83d0*/  F2FP.F16.F32.PACK_AB R4, R5, R4 ;  /* 0x000000040504723e */ /* 0x000fe200000000ff */
[----:B------:R-:W-:Y:S01]  /*83e0*/  FMUL R0, R47, R10 ;  /* 0x0000000a2f007220 */ /* 0x000fe20000400000 */
[----:B------:R-:W-:Y:S01]  /*83f0*/  F2FP.F16.F32.PACK_AB R5, R7, R6 ;  /* 0x000000060705723e */ /* 0x000fe200000000ff */
[C---:B------:R-:W-:Y:S01]  /*8400*/  FFMA R8, R49.reuse, R50, R8 ;  /* 0x0000003231087223 */ /* 0x040fe20000000008 */
[C---:B------:R-:W-:Y:S01]  /*8410*/  FFMA R9, R49.reuse, R51, R9 ;  /* 0x0000003331097223 */ /* 0x040fe20000000009 */
[----:B------:R-:W-:Y:S01]  /*8420*/  FFMA R0, R49, R52, R0 ;  /* 0x0000003431007223 */ /* 0x000fe20000000000 */
[C---:B------:R-:W-:Y:S01]  /*8430*/  FMUL R2, R47.reuse, R11 ;  /* 0x0000000b2f027220 */ /* 0x040fe20000400000 */
[C---:B------:R-:W-:Y:S01]  /*8440*/  FMUL R3, R47.reuse, R12 ;  /* 0x0000000c2f037220 */ /* 0x040fe20000400000 */
[----:B------:R-:W-:Y:S01]  /*8450*/  FMUL R10, R47, R13 ;  /* 0x0000000d2f0a7220 */ /* 0x000fe20000400000 */
[----:B------:R-:W-:Y:S01]  /*8460*/  F2FP.F16.F32.PACK_AB R6, R9, R8 ;  /* 0x000000080906723e */ /* 0x000fe200000000ff */
[C---:B------:R-:W-:Y:S01]  /*8470*/  FFMA R2, R49.reuse, R53, R2 ;  /* 0x0000003531027223 */ /* 0x040fe20000000002 */
[C---:B------:R-:W-:Y:S01]  /*8480*/  FFMA R3, R49.reuse, R54, R3 ;  /* 0x0000003631037223 */ /* 0x040fe20000000003 */
[----:B------:R-:W-:Y:S01]  /*8490*/  FFMA R10, R49, R55, R10 ;  /* 0x00000037310a7223 */ /* 0x000fe2000000000a */
[C---:B------:R-:W-:Y:S01]  /*84a0*/  FMUL R11, R47.reuse, R14 ;  /* 0x0000000e2f0b7220 */ /* 0x040fe20000400000 */
[C---:B------:R-:W-:Y:S01]  /*84b0*/  FMUL R15, R47.reuse, R15 ;  /* 0x0000000f2f0f7220 */ /* 0x040fe20000400000 */
[C---:B------:R-:W-:Y:S01]  /*84c0*/  FMUL R12, R47.reuse, R16 ;  /* 0x000000102f0c7220 */ /* 0x040fe20000400000 */
[----:B------:R-:W-:Y:S01]  /*84d0*/  FMUL R13, R47, R17 ;  /* 0x000000112f0d7220 */ /* 0x000fe20000400000 */
[----:B------:R-:W-:Y:S01]  /*84e0*/  FFMA R11, R49, R56, R11 ;  /* 0x00000038310b7223 */ /* 0x000fe2000000000b */
[----:B------:R-:W-:Y:S01]  /*84f0*/  FMUL R14, R47, R18 ;  /* 0x000000122f0e7220 */ /* 0x000fe20000400000 */
[----:B------:R-:W-:Y:S01]  /*8500*/  FFMA R15, R49, R57, R15 ;  /* 0x00000039310f7223 */ /* 0x000fe2000000000f */
[--C-:B------:R-:W-:Y:S02]  /*8510*/  HADD2.F32 R62, -RZ, R68.reuse.H0_H0 ;  /* 0x20000044ff3e7230 */ /* 0x100fe40000004100 */
[----:B------:R-:W-:Y:S01]  /*8520*/  FMUL R19, R47, R19 ;  /* 0x000000132f137220 */ /* 0x000fe20000400000 */
[----:B------:R-:W-:Y:S01]  /*8530*/  F2FP.F16.F32.PACK_AB R7, R2, R0 ;  /* 0x000000000207723e */ /* 0x000fe200000000ff */
[----:B------:R-:W-:Y:S01]  /*8540*/  FFMA R12, R49, R58, R12 ;  /* 0x0000003a310c7223 */ /* 0x000fe2000000000c */
[----:B------:R-:W-:Y:S02]  /*8550*/  HADD2.F32 R63, -RZ, R68.H1_H1 ;  /* 0x30000044ff3f7230 */ /* 0x000fe40000004100 */
[----:B------:R-:W-:Y:S01]  /*8560*/  FMUL R16, R47, R20 ;  /* 0x000000142f107220 */ /* 0x000fe20000400000 */
[----:B------:R-:W-:Y:S01]  /*8570*/  FFMA R13, R49, R59, R13 ;  /* 0x0000003b310d7223 */ /* 0x000fe2000000000d */
[----:B------:R1:W-:Y:S01]  /*8580*/  STS.128 [R100+0x6000], R4 ;  /* 0x0060000464007388 */ /* 0x0003e20000000c00 */
[--C-:B------:R-:W-:Y:S02]  /*8590*/  HADD2.F32 R64, -RZ, R69.reuse.H0_H0 ;  /* 0x20000045ff407230 */ /* 0x100fe40000004100 */
[----:B------:R-:W-:Y:S01]  /*85a0*/  FMUL R17, R47, R21 ;  /* 0x000000152f117220 */ /* 0x000fe20000400000 */
[----:B------:R-:W-:Y:S01]  /*85b0*/  FFMA R14, R49, R60, R14 ;  /* 0x0000003c310e7223 */ /* 0x000fe2000000000e */
[----:B------:R-:W-:Y:S02]  /*85c0*/  HADD2.F32 R65, -RZ, R69.H1_H1 ;  /* 0x30000045ff417230 */ /* 0x000fe40000004100 */
[----:B------:R-:W-:Y:S01]  /*85d0*/  FMUL R18, R47, R22 ;  /* 0x000000162f127220 */ /* 0x000fe20000400000 */
[----:B------:R-:W-:Y:S01]  /*85e0*/  FFMA R19, R49, R61, R19 ;  /* 0x0000003d31137223 */ /* 0x000fe20000000013 */
        /* <DEDUP_REMOVED lines=11> */
[----:B------:R-:W-:Y:S01]  /*86a0*/  F2FP.F16.F32.PACK_AB R8, R10, R3 ;  /* 0x000000030a08723e */ /* 0x000fe200000000ff */
[----:B------:R-:W-:Y:S01]  /*86b0*/  FFMA R23, R49, R65, R23 ;  /* 0x0000004131177223 */ /* 0x000fe20000000017 */
[----:B------:R-:W-:Y:S01]  /*86c0*/  F2FP.F16.F32.PACK_AB R9, R15, R11 ;  /* 0x0000000b0f09723e */ /* 0x000fe200000000ff */
[--C-:B------:R-:W-:Y:S02]  /*86d0*/  HADD2.F32 R70, -RZ, R76.reuse.H0_H0 ;  /* 0x2000004cff467230 */ /* 0x100fe40000004100 */
[----:B------:R-:W-:Y:S01]  /*86e0*/  FMUL R27, R47, R27 ;  /* 0x0000001b2f1b7220 */ /* 0x000fe20000400000 */
[----:B------:R-:W-:Y:S01]  /*86f0*/  F2FP.F16.F32.PACK_AB R10, R13, R12 ;  /* 0x0000000c0d0a723e */ /* 0x000fe200000000ff */
[----:B------:R-:W-:Y:S01]  /*8700*/  FFMA R20, R49, R66, R20 ;  /* 0x0000004231147223 */ /* 0x000fe20000000014 */
[----:B------:R-:W-:Y:S01]  /*8710*/  F2FP.F16.F32.PACK_AB R11, R19, R14 ;  /* 0x0000000e130b723e */ /* 0x000fe200000000ff */
[----:B------:R-:W-:Y:S02]  /*8720*/  HADD2.F32 R71, -RZ, R76.H1_H1 ;  /* 0x3000004cff477230 */ /* 0x000fe40000004100 */
[----:B------:R-:W-:Y:S01]  /*8730*/  FMUL R24, R47, R28 ;  /* 0x0000001c2f187220 */ /* 0x000fe20000400000 */
[----:B------:R-:W-:Y:S01]  /*8740*/  FFMA R21, R49, R67, R21 ;  /* 0x0000004331157223 */ /* 0x000fe20000000015 */
[--C-:B------:R-:W-:Y:S01]  /*8750*/  HADD2.F32 R72, -RZ, R77.reuse.H0_H0 ;  /* 0x2000004dff487230 */ /* 0x100fe20000004100 */
[----:B------:R1:W-:Y:S01]  /*8760*/  STS.128 [R99+0x6010], R8 ;  /* 0x0060100863007388 */ /* 0x0003e20000000c00 */
        /* <DEDUP_REMOVED lines=49> */
.L_x_126:
[----:B------:R-:W-:Y:S05]  /*8a80*/  BSYNC.RECONVERGENT B0 ;  /* 0x0000000000007941 */ /* 0x000fea0003800200 */
.L_x_125:
[----:B------:R-:W-:Y:S01]  /*8a90*/  BAR.SYNC.DEFER_BLOCKING 0x1, 0x80 ;  /* 0x0042000000007b1d */ /* 0x000fe20000010000 */
[----:B------:R-:W-:Y:S01]  /*8aa0*/  UISETP.NE.AND UP0, UPT, UR49, -0x4, UPT ;  /* 0xfffffffc3100788c */ /* 0x000fe2000bf05270 */
[----:B------:R-:W-:Y:S08]  /*8ab0*/  IADD3 R45, PT, PT, R45, 0x1, RZ ;  /* 0x000000012d2d7810 */ /* 0x000ff00007ffe0ff */
[----:B------:R-:W-:Y:S05]  /*8ac0*/  BRA.U !UP0, `(.L_x_127) ;  /* 0x0000000108287547 */ /* 0x000fea000b800000 */
[----:B------:R-:W-:Y:S01]  /*8ad0*/  ISETP.NE.AND P0, PT, R107, RZ, PT ;  /* 0x000000ff6b00720c */ /* 0x000fe20003f05270 */
[----:B------:R-:W-:Y:S01]  /*8ae0*/  IMAD.U32 R2, RZ, RZ, UR51 ;  /* 0x00000033ff027e24 */ /* 0x000fe2000f8e00ff */
[----:B------:R-:W-:Y:S01]  /*8af0*/  UIADD3 UR51, UPT, UPT, UR51, 0x1, URZ ;  /* 0x0000000133337890 */ /* 0x000fe2000fffe0ff */
[----:B------:R-:W-:Y:S03]  /*8b00*/  IMAD.U32 R0, RZ, RZ, UR37 ;  /* 0x00000025ff007e24 */ /* 0x000fe6000f8e00ff */
[----:B------:R-:W-:Y:S04]  /*8b10*/  UISETP.NE.AND UP0, UPT, UR51, 0x4, UPT ;  /* 0x000000043300788c */ /* 0x000fe8000bf05270 */
[----:B------:R-:W-:Y:S03]  /*8b20*/  USEL UR51, UR51, URZ, UP0 ;  /* 0x000000ff33337287 */ /* 0x000fe60008000000 */
[----:B------:R-:W-:Y:S05]  /*8b30*/  @P0 LEA R2, R2, UR48, 0x3 ;  /* 0x0000003002020c11 */ /* 0x000fea000f8e18ff */
[----:B------:R-:W-:Y:S05]  /*8b40*/  @P0 VIADD R2, R2, 0x80 ;  /* 0x0000008002020836 */ /* 0x000fea0000000000 */
[----:B------:R-:W-:Y:S04]  /*8b50*/  @P0 PRMT R0, R0, 0x654, R2 ;  /* 0x0000065400000816 */ /* 0x000fe80000000002 */
[----:B------:R2:W-:Y:S03]  /*8b60*/  @P0 SYNCS.ARRIVE.TRANS64.RED.A1T0 RZ, [R0+URZ], RZ ;  /* 0x000000ff00ff09a7 */ /* 0x0005e600081004ff */
.L_x_127:
[----:B------:R-:W-:Y:S01]  /*8b70*/  ISETP.NE.AND P2, PT, R103, RZ, PT ;  /* 0x000000ff6700720c */ /* 0x000fe20003f45270 */
[----:B------:R-:W-:Y:S01]  /*8b80*/  UIADD3 UR49, UPT, UPT, UR49, 0x4, URZ ;  /* 0x0000000431317890 */ /* 0x000fe2000fffe0ff */
[----:B------:R-:W-:Y:S01]  /*8b90*/  ISETP.NE.AND P0, PT, R105, 0x2, PT ;  /* 0x000000026900780c */ /* 0x000fe20003f05270 */
[----:B------:R-:W-:Y:S01]  /*8ba0*/  IMAD.IADD R14, R43, 0x1, R86 ;  /* 0x000000012b0e7824 */ /* 0x000fe200078e0256 */
[----:B------:R-:W-:Y:S01]  /*8bb0*/  ISETP.NE.AND P1, PT, R45, 0x4, PT ;  /* 0x000000042d00780c */ /* 0x000fe20003f25270 */
[----:B------:R-:W-:Y:S01]  /*8bc0*/  IMAD.IADD R15, R44, 0x1, R87 ;  /* 0x000000012c0f7824 */ /* 0x000fe200078e0257 */
[----:B------:R-:W-:Y:S02]  /*8bd0*/  SEL R2, RZ, 0x1, P0 ;  /* 0x00000001ff027807 */ /* 0x000fe40000000000 */
[----:B--2---:R-:W-:Y:S02]  /*8be0*/  SEL R0, RZ, 0x1, P1 ;  /* 0x00000001ff007807 */ /* 0x004fe40000800000 */
[----:B------:R-:W-:Y:S02]  /*8bf0*/  LOP3.LUT R95, R95, R2, RZ, 0x3c, !PT ;  /* 0x000000025f5f7212 */ /* 0x000fe400078e3cff */
[----:B------:R-:W-:Y:S02]  /*8c00*/  LOP3.LUT R96, R96, R0, RZ, 0x3c, !PT ;  /* 0x0000000060607212 */ /* 0x000fe400078e3cff */
[----:B------:R-:W-:Y:S02]  /*8c10*/  @P2 R2UR UR36, R94 ;  /* 0x000000005e2422ca */ /* 0x000fe400000e0000 */
[----:B------:R-:W-:Y:S02]  /*8c20*/  SEL R105, R105, RZ, P0 ;  /* 0x000000ff69697207 */ /* 0x000fe40000000000 */
[----:B------:R-:W-:Y:S01]  /*8c30*/  SEL R45, R45, RZ, P1 ;  /* 0x000000ff2d2d7207 */ /* 0x000fe20000800000 */
[----:B------:R-:W-:Y:S10]  /*8c40*/  @P2 BRA `(.L_x_128) ;  /* 0xffffffc000502947 */ /* 0x000ff4000383ffff */
[----:B------:R-:W-:-:S09]  /*8c50*/  UISETP.NE.AND UP0, UPT, UR50, URZ, UPT ;  /* 0x000000ff3200728c */ /* 0x000fd2000bf05270 */
[----:B------:R-:W-:Y:S05]  /*8c60*/  BRA.U !UP0, `(.L_x_129) ;  /* 0x0000000108487547 */ /* 0x000fea000b800000 */
[----:B------:R-:W2:Y:S02]  /*8c70*/  LDCU.64 UR4, c[0x0][0x890] ;  /* 0x00011200ff0477ac */ /* 0x000ea40008000a00 */
[----:B--2---:R-:W-:-:S04]  /*8c80*/  UISETP.NE.U32.AND UP0, UPT, UR4, URZ, UPT ;  /* 0x000000ff0400728c */ /* 0x004fc8000bf05070 */
[----:B------:R-:W-:-:S09]  /*8c90*/  UISETP.NE.AND.EX UP0, UPT, UR5, URZ, UPT, UP0 ;  /* 0x000000ff0500728c */ /* 0x000fd2000bf05300 */
[----:B------:R-:W-:Y:S05]  /*8ca0*/  BRA.U UP0, `(.L_x_130) ;  /* 0x00000001000c7547 */ /* 0x000fea000b800000 */
[----:B------:R-:W-:-:S13]  /*8cb0*/  FSETP.NEU.AND P0, PT, R49, RZ, PT ;  /* 0x000000ff3100720b */ /* 0x000fda0003f0d000 */
[----:B------:R-:W-:Y:S05]  /*8cc0*/  @!P0 EXIT ;  /* 0x000000000000894d */ /* 0x000fea0003800000 */
[----:B------:R-:W-:Y:S05]  /*8cd0*/  BRA `(.L_x_129) ;  /* 0x00000000002c7947 */ /* 0x000fea0003800000 */
.L_x_130:
[----:B------:R-:W-:Y:S01]  /*8ce0*/  ISETP.NE.AND P0, PT, R104, RZ, PT ;  /* 0x000000ff6800720c */ /* 0x000fe20003f05270 */
[----:B------:R-:W-:-:S12]  /*8cf0*/  BSSY.RECONVERGENT B0, `(.L_x_129) ;  /* 0x0000009000007945 */ /* 0x000fd80003800200 */
[----:B------:R-:W-:Y:S05]  /*8d00*/  @P0 BRA `(.L_x_131) ;  /* 0x0000000000140947 */ /* 0x000fea0003800000 */
[----:B------:R-:W2:Y:S02]  /*8d10*/  LDCU.64 UR4, c[0x0][0x888] ;  /* 0x00011100ff0477ac */ /* 0x000ea40008000a00 */
[----:B--2---:R-:W-:-:S04]  /*8d20*/  ISETP.NE.U32.AND P0, PT, RZ, UR4, PT ;  /* 0x00000004ff007c0c */ /* 0x004fc8000bf05070 */
[----:B------:R-:W-:-:S13]  /*8d30*/  ISETP.NE.AND.EX P0, PT, RZ, UR5, PT, P0 ;  /* 0x00000005ff007c0c */ /* 0x000fda000bf05300 */
[----:B------:R-:W-:Y:S05]  /*8d40*/  @!P0 EXIT ;  /* 0x000000000000894d */ /* 0x000fea0003800000 */
[----:B------:R-:W-:Y:S05]  /*8d50*/  BRA `(.L_x_132) ;  /* 0x0000000000087947 */ /* 0x000fea0003800000 */
.L_x_131:
[----:B------:R-:W-:-:S13]  /*8d60*/  FSETP.NEU.AND P0, PT, R49, RZ, PT ;  /* 0x000000ff3100720b */ /* 0x000fda0003f0d000 */
[----:B------:R-:W-:Y:S05]  /*8d70*/  @!P0 EXIT ;  /* 0x000000000000894d */ /* 0x000fea0003800000 */
.L_x_132:
[----:B------:R-:W-:Y:S05]  /*8d80*/  BSYNC.RECONVERGENT B0 ;  /* 0x0000000000007941 */ /* 0x000fea0003800200 */
.L_x_129:
[----:B------:R-:W-:Y:S01]  /*8d90*/  ULEA UR4, UR51, UR48, 0x3 ;  /* 0x0000003033047291 */ /* 0x000fe2000f8e18ff */
[----:B------:R-:W-:-:S04]  /*8da0*/  DEPBAR.LE SB0, 0x0 ;  /* 0x000080000000791a */ /* 0x000fc80000000000 */
[----:B------:R-:W-:-:S04]  /*8db0*/  UIADD3 UR4, UPT, UPT, UR4, 0x80, URZ ;  /* 0x0000008004047890 */ /* 0x000fc8000fffe0ff */
[----:B------:R-:W-:-:S09]  /*8dc0*/  UPRMT UR4, UR37, 0x654, UR4 ;  /* 0x0000065425047896 */ /* 0x000fd20008000004 */
[----:B------:R-:W-:Y:S01]  /*8dd0*/  SYNCS.ARRIVE.TRANS64.RED.A1T0 RZ, [UR4], RZ ;  /* 0x000000ffffff79a7 */ /* 0x000fe20008100404 */
[----:B------:R-:W-:Y:S05]  /*8de0*/  EXIT ;  /* 0x000000000000794d */ /* 0x000fea0003800000 */
.L_x_19:
[----:B--2---:R2:W1:Y:S02]  /*8df0*/  SYNCS.PHASECHK.TRANS64.TRYWAIT P0, [R2+URZ+0x120], R3 ;  /* 0x00012003020075a7 */ /* 0x00446400080011ff */
[----:B-1----:R-:W-:Y:S05]  /*8e00*/  @!P0 NANOSLEEP.SYNCS 0x989680 ;  /* 0x009896800000895d */ /* 0x002fea0003900000 */
[----:B------:R-:W1:Y:S02]  /*8e10*/  @!P0 SYNCS.PHASECHK.TRANS64 P0, [R2+URZ+0x120], R3 ;  /* 0x00012003020085a7 */ /* 0x000e6400080010ff */
[----:B-1----:R-:W-:Y:S05]  /*8e20*/  @!P0 BRA `(.L_x_19) ;  /* 0xfffffffc00f08947 */ /* 0x002fea000383ffff */
[----:B------:R-:W-:Y:S05]  /*8e30*/  BRA `(.L_x_133) ;  /* 0xffffff8400f87947 */ /* 0x000fea000383ffff */
.L_x_22:
[----:B-1----:R-:W-:-:S07]  /*8e40*/  MOV R2, UR33 ;  /* 0x0000002100027c02 */ /* 0x002fce0008000f00 */
.L_x_134:
[----:B-1----:R1:W2:Y:S02]  /*8e50*/  SYNCS.PHASECHK.TRANS64.TRYWAIT P0, [R2+URZ+0x30], R4 ;  /* 0x00003004020075a7 */ /* 0x0022a400080011ff */
[----:B--2---:R-:W-:Y:S05]  /*8e60*/  @!P0 NANOSLEEP.SYNCS 0x989680 ;  /* 0x009896800000895d */ /* 0x004fea0003900000 */
[----:B------:R-:W2:Y:S02]  /*8e70*/  @!P0 SYNCS.PHASECHK.TRANS64 P0, [R2+URZ+0x30], R4 ;  /* 0x00003004020085a7 */ /* 0x000ea400080010ff */
[----:B--2---:R-:W-:Y:S05]  /*8e80*/  @!P0 BRA `(.L_x_134) ;  /* 0xfffffffc00f08947 */ /* 0x004fea000383ffff */
[----:B------:R-:W-:Y:S05]  /*8e90*/  BRA `(.L_x_21) ;  /* 0xffffff8800487947 */ /* 0x000fea000383ffff */
.L_x_28:
[----:B-1----:R-:W-:-:S07]  /*8ea0*/  MOV R2, UR17 ;  /* 0x0000001100027c02 */ /* 0x002fce0008000f00 */
.L_x_135:
[----:B-1----:R1:W2:Y:S02]  /*8eb0*/  SYNCS.PHASECHK.TRANS64.TRYWAIT P0, [R2+URZ+0x30], R4 ;  /* 0x00003004020075a7 */ /* 0x0022a400080011ff */
[----:B--2---:R-:W-:Y:S05]  /*8ec0*/  @!P0 NANOSLEEP.SYNCS 0x989680 ;  /* 0x009896800000895d */ /* 0x004fea0003900000 */
[----:B------:R-:W2:Y:S02]  /*8ed0*/  @!P0 SYNCS.PHASECHK.TRANS64 P0, [R2+URZ+0x30], R4 ;  /* 0x00003004020085a7 */ /* 0x000ea400080010ff */
[----:B--2---:R-:W-:Y:S05]  /*8ee0*/  @!P0 BRA `(.L_x_135) ;  /* 0xfffffffc00f08947 */ /* 0x004fea000383ffff */
[----:B------:R-:W-:Y:S05]  /*8ef0*/  BRA `(.L_x_27) ;  /* 0xffffff8800ec7947 */ /* 0x000fea000383ffff */
.L_x_32:
[----:B-1----:R1:W2:Y:S02]  /*8f00*/  SYNCS.PHASECHK.TRANS64.TRYWAIT P0, [R2+URZ+0xb0], R3 ;  /* 0x0000b003020075a7 */ /* 0x0022a400080011ff */
[----:B--2---:R-:W-:Y:S05]  /*8f10*/  @!P0 NANOSLEEP.SYNCS 0x989680 ;  /* 0x009896800000895d */ /* 0x004fea0003900000 */
[----:B------:R-:W2:Y:S02]  /*8f20*/  @!P0 SYNCS.PHASECHK.TRANS64 P0, [R2+URZ+0xb0], R3 ;  /* 0x0000b003020085a7 */ /* 0x000ea400080010ff */
[----:B--2---:R-:W-:Y:S05]  /*8f30*/  @!P0 BRA `(.L_x_32) ;  /* 0xfffffffc00f08947 */ /* 0x004fea000383ffff */
[----:B------:R-:W-:Y:S05]  /*8f40*/  BRA `(.L_x_136) ;  /* 0xffffff8c00787947 */ /* 0x000fea000383ffff */
.L_x_36:
[----:B----4-:R-:W-:-:S07]  /*8f50*/  MOV R0, UR5 ;  /* 0x0000000500007c02 */ /* 0x010fce0008000f00 */
.L_x_137:
[----:B-1----:R1:W2:Y:S02]  /*8f60*/  SYNCS.PHASECHK.TRANS64.TRYWAIT P0, [R0+URZ], R2 ;  /* 0x00000002000075a7 */ /* 0x0022a400080011ff */
[----:B--2---:R-:W-:Y:S05]  /*8f70*/  @!P0 NANOSLEEP.SYNCS 0x989680 ;  /* 0x009896800000895d */ /* 0x004fea0003900000 */
[----:B------:R-:W2:Y:S02]  /*8f80*/  @!P0 SYNCS.PHASECHK.TRANS64 P0, [R0+URZ], R2 ;  /* 0x00000002000085a7 */ /* 0x000ea400080010ff */
[----:B--2---:R-:W-:Y:S05]  /*8f90*/  @!P0 BRA `(.L_x_137) ;  /* 0xfffffffc00f08947 */ /* 0x004fea000383ffff */
[----:B------:R-:W-:Y:S05]  /*8fa0*/  BRA `(.L_x_138) ;  /* 0xffffff9000e87947 */ /* 0x000fea000383ffff */
.L_x_37:
[----:B----4-:R-:W-:-:S07]  /*8fb0*/  MOV R0, UR5 ;  /* 0x0000000500007c02 */ /* 0x010fce0008000f00 */
.L_x_139:
[----:B-1----:R1:W2:Y:S02]  /*8fc0*/  SYNCS.PHASECHK.TRANS64.TRYWAIT P0, [R0+URZ], R3 ;  /* 0x00000003000075a7 */ /* 0x0022a400080011ff */
[----:B--2---:R-:W-:Y:S05]  /*8fd0*/  @!P0 NANOSLEEP.SYNCS 0x989680 ;  /* 0x009896800000895d */ /* 0x004fea0003900000 */
[----:B------:R-:W2:Y:S02]  /*8fe0*/  @!P0 SYNCS.PHASECHK.TRANS64 P0, [R0+URZ], R3 ;  /* 0x00000003000085a7 */ /* 0x000ea400080010ff */
[----:B--2---:R-:W-:Y:S05]  /*8ff0*/  @!P0 BRA `(.L_x_139) ;  /* 0xfffffffc00f08947 */ /* 0x004fea000383ffff */
[----:B------:R-:W-:Y:S05]  /*9000*/  BRA `(.L_x_140) ;  /* 0xffffff9000f47947 */ /* 0x000fea000383ffff */
.L_x_38:
[----:B----4-:R-:W-:-:S07]  /*9010*/  MOV R0, UR5 ;  /* 0x0000000500007c02 */ /* 0x010fce0008000f00 */
.L_x_141:
[----:B-1----:R1:W2:Y:S02]  /*9020*/  SYNCS.PHASECHK.TRANS64.TRYWAIT P0, [R0+URZ], R3 ;  /* 0x00000003000075a7 */ /* 0x0022a400080011ff */
[----:B--2---:R-:W-:Y:S05]  /*9030*/  @!P0 NANOSLEEP.SYNCS 0x989680 ;  /* 0x009896800000895d */ /* 0x004fea0003900000 */
[----:B------:R-:W2:Y:S02]  /*9040*/  @!P0 SYNCS.PHASECHK.TRANS64 P0, [R0+URZ], R3 ;  /* 0x00000003000085a7 */ /* 0x000ea400080010ff */
[----:B--2---:R-:W-:Y:S05]  /*9050*/  @!P0 BRA `(.L_x_141) ;  /* 0xfffffffc00f08947 */ /* 0x004fea000383ffff */
[----:B------:R-:W-:Y:S05]  /*9060*/  BRA `(.L_x_142) ;  /* 0xffffff9400007947 */ /* 0x000fea000383ffff */
.L_x_39:
[----:B----4-:R-:W-:-:S07]  /*9070*/  MOV R0, UR5 ;  /* 0x0000000500007c02 */ /* 0x010fce0008000f00 */
.L_x_143:
[----:B-1----:R1:W2:Y:S02]  /*9080*/  SYNCS.PHASECHK.TRANS64.TRYWAIT P0, [R0+URZ], R3 ;  /* 0x00000003000075a7 */ /* 0x0022a400080011ff */
[----:B--2---:R-:W-:Y:S05]  /*9090*/  @!P0 NANOSLEEP.SYNCS 0x989680 ;  /* 0x009896800000895d */ /* 0x004fea0003900000 */
[----:B------:R-:W2:Y:S02]  /*90a0*/  @!P0 SYNCS.PHASECHK.TRANS64 P0, [R0+URZ], R3 ;  /* 0x00000003000085a7 */ /* 0x000ea400080010ff */
[----:B--2---:R-:W-:Y:S05]  /*90b0*/  @!P0 BRA `(.L_x_143) ;  /* 0xfffffffc00f08947 */ /* 0x004fea000383ffff */
[----:B------:R-:W-:Y:S05]  /*90c0*/  BRA `(.L_x_144) ;  /* 0xffffff94000c7947 */ /* 0x000fea000383ffff */
.L_x_40:
[----:B----4-:R-:W-:-:S07]  /*90d0*/  MOV R0, UR5 ;  /* 0x0000000500007c02 */ /* 0x010fce0008000f00 */
.L_x_145:
[----:B-1----:R1:W2:Y:S02]  /*90e0*/  SYNCS.PHASECHK.TRANS64.TRYWAIT P0, [R0+URZ], R3 ;  /* 0x00000003000075a7 */ /* 0x0022a400080011ff */
[----:B--2---:R-:W-:Y:S05]  /*90f0*/  @!P0 NANOSLEEP.SYNCS 0x989680 ;  /* 0x009896800000895d */ /* 0x004fea0003900000 */
[----:B------:R-:W2:Y:S02]  /*9100*/  @!P0 SYNCS.PHASECHK.TRANS64 P0, [R0+URZ], R3 ;  /* 0x00000003000085a7 */ /* 0x000ea400080010ff */
[----:B--2---:R-:W-:Y:S05]  /*9110*/  @!P0 BRA `(.L_x_145) ;  /* 0xfffffffc00f08947 */ /* 0x004fea000383ffff */
[----:B------:R-:W-:Y:S05]  /*9120*/  BRA `(.L_x_146) ;  /* 0xffffff9400187947 */ /* 0x000fea000383ffff */
.L_x_43:
[----:B-1----:R1:W2:Y:S02]  /*9130*/  SYNCS.PHASECHK.TRANS64.TRYWAIT P0, [R0+URZ+0x110], R4 ;  /* 0x00011004000075a7 */ /* 0x0022a400080011ff */
[----:B--2---:R-:W-:Y:S05]  /*9140*/  @!P0 NANOSLEEP.SYNCS 0x989680 ;  /* 0x009896800000895d */ /* 0x004fea0003900000 */
[----:B------:R-:W2:Y:S02]  /*9150*/  @!P0 SYNCS.PHASECHK.TRANS64 P0, [R0+URZ+0x110], R4 ;  /* 0x00011004000085a7 */ /* 0x000ea400080010ff */
[----:B--2---:R-:W-:Y:S05]  /*9160*/  @!P0 BRA `(.L_x_43) ;  /* 0xfffffffc00f08947 */ /* 0x004fea000383ffff */
[----:B------:R-:W-:Y:S05]  /*9170*/  BRA `(.L_x_147) ;  /* 0xffffff9400747947 */ /* 0x000fea000383ffff */
.L_x_44:
[----:B------:R-:W-:-:S07]  /*9180*/  MOV R0, UR5 ;  /* 0x0000000500007c02 */ /* 0x000fce0008000f00 */
.L_x_148:
[----:B-1----:R1:W2:Y:S02]  /*9190*/  SYNCS.PHASECHK.TRANS64.TRYWAIT P0, [R0+URZ+0xc0], R5 ;  /* 0x0000c005000075a7 */ /* 0x0022a400080011ff */
[----:B--2---:R-:W-:Y:S05]  /*91a0*/  @!P0 NANOSLEEP.SYNCS 0x989680 ;  /* 0x009896800000895d */ /* 0x004fea0003900000 */
[----:B------:R-:W2:Y:S02]  /*91b0*/  @!P0 SYNCS.PHASECHK.TRANS64 P0, [R0+URZ+0xc0], R5 ;  /* 0x0000c005000085a7 */ /* 0x000ea400080010ff */
[----:B--2---:R-:W-:Y:S05]  /*91c0*/  @!P0 BRA `(.L_x_148) ;  /* 0xfffffffc00f08947 */ /* 0x004fea000383ffff */
[----:B------:R-:W-:Y:S05]  /*91d0*/  BRA `(.L_x_149) ;  /* 0xffffff9400847947 */ /* 0x000fea000383ffff */
.L_x_45:
[----:B-1----:R1:W2:Y:S02]  /*91e0*/  SYNCS.PHASECHK.TRANS64.TRYWAIT P1, [R0+URZ+0xb0], R4 ;  /* 0x0000b004000075a7 */ /* 0x0022a400080211ff */
[----:B--2---:R-:W-:Y:S05]  /*91f0*/  @!P1 NANOSLEEP.SYNCS 0x989680 ;  /* 0x009896800000995d */ /* 0x004fea0003900000 */
[----:B------:R-:W2:Y:S02]  /*9200*/  @!P1 SYNCS.PHASECHK.TRANS64 P1, [R0+URZ+0xb0], R4 ;  /* 0x0000b004000095a7 */ /* 0x000ea400080210ff */
[----:B--2---:R-:W-:Y:S05]  /*9210*/  @!P1 BRA `(.L_x_45) ;  /* 0xfffffffc00f09947 */ /* 0x004fea000383ffff */
[----:B------:R-:W-:Y:S05]  /*9220*/  BRA `(.L_x_150) ;  /* 0xffffff9400b47947 */ /* 0x000fea000383ffff */
.L_x_48:
[----:B------:R-:W-:-:S07]  /*9230*/  MOV R0, UR5 ;  /* 0x0000000500007c02 */ /* 0x000fce0008000f00 */
.L_x_151:
[----:B-1----:R1:W2:Y:S02]  /*9240*/  SYNCS.PHASECHK.TRANS64.TRYWAIT P0, [R0+URZ+0xc0], R2 ;  /* 0x0000c002000075a7 */ /* 0x0022a400080011ff */
[----:B--2---:R-:W-:Y:S05]  /*9250*/  @!P0 NANOSLEEP.SYNCS 0x989680 ;  /* 0x009896800000895d */ /* 0x004fea0003900000 */
[----:B------:R-:W2:Y:S02]  /*9260*/  @!P0 SYNCS.PHASECHK.TRANS64 P0, [R0+URZ+0xc0], R2 ;  /* 0x0000c002000085a7 */ /* 0x000ea400080010ff */
[----:B--2---:R-:W-:Y:S05]  /*9270*/  @!P0 BRA `(.L_x_151) ;  /* 0xfffffffc00f08947 */ /* 0x004fea000383ffff */
[----:B------:R-:W-:Y:S05]  /*9280*/  BRA `(.L_x_47) ;  /* 0xffffff9800087947 */ /* 0x000fea000383ffff */
.L_x_55:
[----:B-1----:R1:W2:Y:S02]  /*9290*/  SYNCS.PHASECHK.TRANS64.TRYWAIT P1, [R0+URZ+0xb0], R2 ;  /* 0x0000b002000075a7 */ /* 0x0022a400080211ff */
[----:B--2---:R-:W-:Y:S05]  /*92a0*/  @!P1 NANOSLEEP.SYNCS 0x989680 ;  /* 0x009896800000995d */ /* 0x004fea0003900000 */
[----:B------:R-:W2:Y:S02]  /*92b0*/  @!P1 SYNCS.PHASECHK.TRANS64 P1, [R0+URZ+0xb0], R2 ;  /* 0x0000b002000095a7 */ /* 0x000ea400080210ff */
[----:B--2---:R-:W-:Y:S05]  /*92c0*/  @!P1 BRA `(.L_x_55) ;  /* 0xfffffffc00f09947 */ /* 0x004fea000383ffff */
[----:B------:R-:W-:Y:S05]  /*92d0*/  BRA `(.L_x_152) ;  /* 0xffffff9c00787947 */ /* 0x000fea000383ffff */
.L_x_56:
[----:B------:R-:W-:-:S07]  /*92e0*/  MOV R2, UR7 ;  /* 0x0000000700027c02 */ /* 0x000fce0008000f00 */
.L_x_153:
[----:B-1----:R1:W2:Y:S02]  /*92f0*/  SYNCS.PHASECHK.TRANS64.TRYWAIT P0, [R2+URZ+0xf0], R0 ;  /* 0x0000f000020075a7 */ /* 0x0022a400080011ff */
[----:B--2---:R-:W-:Y:S05]  /*9300*/  @!P0 NANOSLEEP.SYNCS 0x989680 ;  /* 0x009896800000895d */ /* 0x004fea0003900000 */
[----:B------:R-:W2:Y:S02]  /*9310*/  @!P0 SYNCS.PHASECHK.TRANS64 P0, [R2+URZ+0xf0], R0 ;  /* 0x0000f000020085a7 */ /* 0x000ea400080010ff */
[----:B--2---:R-:W-:Y:S05]  /*9320*/  @!P0 BRA `(.L_x_153) ;  /* 0xfffffffc00f08947 */ /* 0x004fea000383ffff */
[----:B------:R-:W-:Y:S05]  /*9330*/  BRA `(.L_x_154) ;  /* 0xffffff9c00b07947 */ /* 0x000fea000383ffff */
.L_x_59:
[----:B------:R-:W-:Y:S07]  /*9340*/  MOV R0, UR6 ;  /* 0x0000000600007c02 */ /* 0x000fee0008000f00 */
.L_x_155:
[----:B-1----:R1:W2:Y:S02]  /*9350*/  SYNCS.PHASECHK.TRANS64.TRYWAIT P0, [R0+URZ], R2 ;  /* 0x00000002000075a7 */ /* 0x0022a400080011ff */
[----:B--2---:R-:W-:Y:S05]  /*9360*/  @!P0 NANOSLEEP.SYNCS 0x989680 ;  /* 0x009896800000895d */ /* 0x004fea0003900000 */
[----:B------:R-:W2:Y:S02]  /*9370*/  @!P0 SYNCS.PHASECHK.TRANS64 P0, [R0+URZ], R2 ;  /* 0x00000002000085a7 */ /* 0x000ea400080010ff */
[----:B--2---:R-:W-:Y:S05]  /*9380*/  @!P0 BRA `(.L_x_155) ;  /* 0xfffffffc00f08947 */ /* 0x004fea000383ffff */
[----:B------:R-:W-:Y:S05]  /*9390*/  BRA `(.L_x_58) ;  /* 0xffffff9c00cc7947 */ /* 0x000fea000383ffff */
.L_x_62:
[----:B------:R-:W-:-:S07]  /*93a0*/  MOV R0, UR6 ;  /* 0x0000000600007c02 */ /* 0x000fce0008000f00 */
.L_x_156:
[----:B--2---:R2:W4:Y:S02]  /*93b0*/  SYNCS.PHASECHK.TRANS64.TRYWAIT P0, [R0+URZ], R2 ;  /* 0x00000002000075a7 */ /* 0x00452400080011ff */
[----:B----4-:R-:W-:Y:S05]  /*93c0*/  @!P0 NANOSLEEP.SYNCS 0x989680 ;  /* 0x009896800000895d */ /* 0x010fea0003900000 */
[----:B------:R-:W4:Y:S02]  /*93d0*/  @!P0 SYNCS.PHASECHK.TRANS64 P0, [R0+URZ], R2 ;  /* 0x00000002000085a7 */ /* 0x000f2400080010ff */
[----:B----4-:R-:W-:Y:S05]  /*93e0*/  @!P0 BRA `(.L_x_156) ;  /* 0xfffffffc00f08947 */ /* 0x010fea000383ffff */
[----:B------:R-:W-:Y:S05]  /*93f0*/  BRA `(.L_x_157) ;  /* 0xffffffa000a87947 */ /* 0x000fea000383ffff */
.L_x_63:
[----:B------:R-:W-:-:S07]  /*9400*/  MOV R0, UR6 ;  /* 0x0000000600007c02 */ /* 0x000fce0008000f00 */
.L_x_158:
[----:B-1----:R1:W2:Y:S02]  /*9410*/  SYNCS.PHASECHK.TRANS64.TRYWAIT P0, [R0+URZ], R3 ;  /* 0x00000003000075a7 */ /* 0x0022a400080011ff */
[----:B--2---:R-:W-:Y:S05]  /*9420*/  @!P0 NANOSLEEP.SYNCS 0x989680 ;  /* 0x009896800000895d */ /* 0x004fea0003900000 */
[----:B------:R-:W2:Y:S02]  /*9430*/  @!P0 SYNCS.PHASECHK.TRANS64 P0, [R0+URZ], R3 ;  /* 0x00000003000085a7 */ /* 0x000ea400080010ff */
[----:B--2---:R-:W-:Y:S05]  /*9440*/  @!P0 BRA `(.L_x_158) ;  /* 0xfffffffc00f08947 */ /* 0x004fea000383ffff */
[----:B------:R-:W-:Y:S05]  /*9450*/  BRA `(.L_x_159) ;  /* 0xffffffa000b47947 */ /* 0x000fea000383ffff */
.L_x_64:
[----:B------:R-:W-:-:S07]  /*9460*/  MOV R0, UR6 ;  /* 0x0000000600007c02 */ /* 0x000fce0008000f00 */
.L_x_160:
[----:B-1----:R1:W2:Y:S02]  /*9470*/  SYNCS.PHASECHK.TRANS64.TRYWAIT P0, [R0+URZ], R3 ;  /* 0x00000003000075a7 */ /* 0x0022a400080011ff */
[----:B--2---:R-:W-:Y:S05]  /*9480*/  @!P0 NANOSLEEP.SYNCS 0x989680 ;  /* 0x009896800000895d */ /* 0x004fea0003900000 */
[----:B------:R-:W2:Y:S02]  /*9490*/  @!P0 SYNCS.PHASECHK.TRANS64 P0, [R0+URZ], R3 ;  /* 0x00000003000085a7 */ /* 0x000ea400080010ff */
[----:B--2---:R-:W-:Y:S05]  /*94a0*/  @!P0 BRA `(.L_x_160) ;  /* 0xfffffffc00f08947 */ /* 0x004fea000383ffff */
[----:B------:R-:W-:Y:S05]  /*94b0*/  BRA `(.L_x_161) ;  /* 0xffffffa000c07947 */ /* 0x000fea000383ffff */
.L_x_65:
[----:B-1----:R-:W-:-:S07]  /*94c0*/  MOV R0, UR7 ;  /* 0x0000000700007c02 */ /* 0x002fce0008000f00 */
.L_x_162:
[----:B-1----:R1:W2:Y:S02]  /*94d0*/  SYNCS.PHASECHK.TRANS64.TRYWAIT P0, [R0+URZ], R2 ;  /* 0x00000002000075a7 */ /* 0x0022a400080011ff */
[----:B--2---:R-:W-:Y:S05]  /*94e0*/  @!P0 NANOSLEEP.SYNCS 0x989680 ;  /* 0x009896800000895d */ /* 0x004fea0003900000 */
[----:B------:R-:W2:Y:S02]  /*94f0*/  @!P0 SYNCS.PHASECHK.TRANS64 P0, [R0+URZ], R2 ;  /* 0x00000002000085a7 */ /* 0x000ea400080010ff */
[----:B--2---:R-:W-:Y:S05]  /*9500*/  @!P0 BRA `(.L_x_162) ;  /* 0xfffffffc00f08947 */ /* 0x004fea000383ffff */
[----:B------:R-:W-:Y:S05]  /*9510*/  BRA `(.L_x_163) ;  /* 0xffffffa000cc7947 */ /* 0x000fea000383ffff */
.L_x_70:
[----:B--2---:R2:W3:Y:S02]  /*9520*/  SYNCS.PHASECHK.TRANS64.TRYWAIT P0, [R0+URZ+0xb0], R2 ;  /* 0x0000b002000075a7 */ /* 0x0044e400080011ff */
[----:B---3--:R-:W-:Y:S05]  /*9530*/  @!P0 NANOSLEEP.SYNCS 0x989680 ;  /* 0x009896800000895d */ /* 0x008fea0003900000 */
[----:B------:R-:W3:Y:S02]  /*9540*/  @!P0 SYNCS.PHASECHK.TRANS64 P0, [R0+URZ+0xb0], R2 ;  /* 0x0000b002000085a7 */ /* 0x000ee400080010ff */
[----:B---3--:R-:W-:Y:S05]  /*9550*/  @!P0 BRA `(.L_x_70) ;  /* 0xfffffffc00f08947 */ /* 0x008fea000383ffff */
[----:B------:R-:W-:Y:S05]  /*9560*/  BRA `(.L_x_164) ;  /* 0xffffffa400d87947 */ /* 0x000fea000383ffff */
.L_x_73:
[----:B------:R-:W-:Y:S07]  /*9570*/  MOV R0, UR7 ;  /* 0x0000000700007c02 */ /* 0x000fee0008000f00 */
.L_x_165:
[----:B--2---:R2:W3:Y:S02]  /*9580*/  SYNCS.PHASECHK.TRANS64.TRYWAIT P0, [R0+URZ+0xa8], R2 ;  /* 0x0000a802000075a7 */ /* 0x0044e400080011ff */
[----:B---3--:R-:W-:Y:S05]  /*9590*/  @!P0 NANOSLEEP.SYNCS 0x989680 ;  /* 0x009896800000895d */ /* 0x008fea0003900000 */
[----:B------:R-:W3:Y:S02]  /*95a0*/  @!P0 SYNCS.PHASECHK.TRANS64 P0, [R0+URZ+0xa8], R2 ;  /* 0x0000a802000085a7 */ /* 0x000ee400080010ff */
[----:B---3--:R-:W-:Y:S05]  /*95b0*/  @!P0 BRA `(.L_x_165) ;  /* 0xfffffffc00f08947 */ /* 0x008fea000383ffff */
[----:B------:R-:W-:Y:S05]  /*95c0*/  BRA `(.L_x_72) ;  /* 0xffffffa800b87947 */ /* 0x000fea000383ffff */
.L_x_76:
[----:B------:R-:W-:Y:S07]  /*95d0*/  MOV R0, UR7 ;  /* 0x0000000700007c02 */ /* 0x000fee0008000f00 */
.L_x_166:
[----:B-1----:R1:W2:Y:S02]  /*95e0*/  SYNCS.PHASECHK.TRANS64.TRYWAIT P0, [R0+URZ+0x80], R14 ;  /* 0x0000800e000075a7 */ /* 0x0022a400080011ff */
[----:B--2---:R-:W-:Y:S05]  /*95f0*/  @!P0 NANOSLEEP.SYNCS 0x989680 ;  /* 0x009896800000895d */ /* 0x004fea0003900000 */
[----:B------:R-:W2:Y:S02]  /*9600*/  @!P0 SYNCS.PHASECHK.TRANS64 P0, [R0+URZ+0x80], R14 ;  /* 0x0000800e000085a7 */ /* 0x000ea400080010ff */
[----:B--2---:R-:W-:Y:S05]  /*9610*/  @!P0 BRA `(.L_x_166) ;  /* 0xfffffffc00f08947 */ /* 0x004fea000383ffff */
[----:B------:R-:W-:Y:S05]  /*9620*/  BRA `(.L_x_167) ;  /* 0xffffffac00307947 */ /* 0x000fea000383ffff */
.L_x_77:
[----:B------:R-:W-:Y:S07]  /*9630*/  MOV R0, UR7 ;  /* 0x0000000700007c02 */ /* 0x000fee0008000f00 */
.L_x_168:
[----:B-1----:R1:W2:Y:S02]  /*9640*/  SYNCS.PHASECHK.TRANS64.TRYWAIT P0, [R0+URZ+0x88], R14 ;  /* 0x0000880e000075a7 */ /* 0x0022a400080011ff */
[----:B--2---:R-:W-:Y:S05]  /*9650*/  @!P0 NANOSLEEP.SYNCS 0x989680 ;  /* 0x009896800000895d */ /* 0x004fea0003900000 */
[----:B------:R-:W2:Y:S02]  /*9660*/  @!P0 SYNCS.PHASECHK.TRANS64 P0, [R0+URZ+0x88], R14 ;  /* 0x0000880e000085a7 */ /* 0x000ea400080010ff */
[----:B--2---:R-:W-:Y:S05]  /*9670*/  @!P0 BRA `(.L_x_168) ;  /* 0xfffffffc00f08947 */ /* 0x004fea000383ffff */
[----:B------:R-:W-:Y:S05]  /*9680*/  BRA `(.L_x_169) ;  /* 0xffffffac00687947 */ /* 0x000fea000383ffff */
.L_x_78:
[----:B------:R-:W-:Y:S07]  /*9690*/  MOV R0, UR7 ;  /* 0x0000000700007c02 */ /* 0x000fee0008000f00 */
.L_x_170:
[----:B-1----:R1:W2:Y:S02]  /*96a0*/  SYNCS.PHASECHK.TRANS64.TRYWAIT P0, [R0+URZ+0x90], R14 ;  /* 0x0000900e000075a7 */ /* 0x0022a400080011ff */
[----:B--2---:R-:W-:Y:S05]  /*96b0*/  @!P0 NANOSLEEP.SYNCS 0x989680 ;  /* 0x009896800000895d */ /* 0x004fea0003900000 */
[----:B------:R-:W2:Y:S02]  /*96c0*/  @!P0 SYNCS.PHASECHK.TRANS64 P0, [R0+URZ+0x90], R14 ;  /* 0x0000900e000085a7 */ /* 0x000ea400080010ff */
[----:B--2---:R-:W-:Y:S05]  /*96d0*/  @!P0 BRA `(.L_x_170) ;  /* 0xfffffffc00f08947 */ /* 0x004fea000383ffff */
[----:B------:R-:W-:Y:S05]  /*96e0*/  BRA `(.L_x_171) ;  /* 0xffffffac00ac7947 */ /* 0x000fea000383ffff */
.L_x_79:
[----:B------:R-:W-:Y:S07]  /*96f0*/  MOV R0, UR7 ;  /* 0x0000000700007c02 */ /* 0x000fee0008000f00 */
.L_x_172:
[----:B-1----:R1:W2:Y:S02]  /*9700*/  SYNCS.PHASECHK.TRANS64.TRYWAIT P0, [R0+URZ+0x98], R14 ;  /* 0x0000980e000075a7 */ /* 0x0022a400080011ff */
[----:B--2---:R-:W-:Y:S05]  /*9710*/  @!P0 NANOSLEEP.SYNCS 0x989680 ;  /* 0x009896800000895d */ /* 0x004fea0003900000 */
[----:B------:R-:W2:Y:S02]  /*9720*/  @!P0 SYNCS.PHASECHK.TRANS64 P0, [R0+URZ+0x98], R14 ;  /* 0x0000980e000085a7 */ /* 0x000ea400080010ff */
[----:B--2---:R-:W-:Y:S05]  /*9730*/  @!P0 BRA `(.L_x_172) ;  /* 0xfffffffc00f08947 */ /* 0x004fea000383ffff */
[----:B------:R-:W-:Y:S05]  /*9740*/  BRA `(.L_x_173) ;  /* 0xffffffb000307947 */ /* 0x000fea000383ffff */
.L_x_81:
[----:B------:R-:W-:-:S07]  /*9750*/  MOV R0, UR7 ;  /* 0x0000000700007c02 */ /* 0x000fce0008000f00 */
.L_x_174:
[----:B-1----:R1:W3:Y:S02]  /*9760*/  SYNCS.PHASECHK.TRANS64.TRYWAIT P0, [R0+URZ+0x80], R2 ;  /* 0x00008002000075a7 */ /* 0x0022e400080011ff */
[----:B---3--:R-:W-:Y:S05]  /*9770*/  @!P0 NANOSLEEP.SYNCS 0x989680 ;  /* 0x009896800000895d */ /* 0x008fea0003900000 */
[----:B------:R-:W3:Y:S02]  /*9780*/  @!P0 SYNCS.PHASECHK.TRANS64 P0, [R0+URZ+0x80], R2 ;  /* 0x00008002000085a7 */ /* 0x000ee400080010ff */
[----:B---3--:R-:W-:Y:S05]  /*9790*/  @!P0 BRA `(.L_x_174) ;  /* 0xfffffffc00f08947 */ /* 0x008fea000383ffff */
[----:B------:R-:W-:Y:S05]  /*97a0*/  BRA `(.L_x_175) ;  /* 0xffffffb000a07947 */ /* 0x000fea000383ffff */
.L_x_82:
[----:B-1----:R-:W-:-:S07]  /*97b0*/  MOV R0, UR7 ;  /* 0x0000000700007c02 */ /* 0x002fce0008000f00 */
.L_x_176:
[----:B-1----:R1:W3:Y:S02]  /*97c0*/  SYNCS.PHASECHK.TRANS64.TRYWAIT P0, [R0+URZ+0x88], R2 ;  /* 0x00008802000075a7 */ /* 0x0022e400080011ff */
[----:B---3--:R-:W-:Y:S05]  /*97d0*/  @!P0 NANOSLEEP.SYNCS 0x989680 ;  /* 0x009896800000895d */ /* 0x008fea0003900000 */
[----:B------:R-:W3:Y:S02]  /*97e0*/  @!P0 SYNCS.PHASECHK.TRANS64 P0, [R0+URZ+0x88], R2 ;  /* 0x00008802000085a7 */ /* 0x000ee400080010ff */
[----:B---3--:R-:W-:Y:S05]  /*97f0*/  @!P0 BRA `(.L_x_176) ;  /* 0xfffffffc00f08947 */ /* 0x008fea000383ffff */
[----:B------:R-:W-:Y:S05]  /*9800*/  BRA `(.L_x_177) ;  /* 0xffffffb000907947 */ /* 0x000fea000383ffff */
.L_x_83:
[----:B-1----:R-:W-:-:S07]  /*9810*/  MOV R0, UR7 ;  /* 0x0000000700007c02 */ /* 0x002fce0008000f00 */
.L_x_178:
[----:B-1----:R1:W3:Y:S02]  /*9820*/  SYNCS.PHASECHK.TRANS64.TRYWAIT P0, [R0+URZ+0x90], R2 ;  /* 0x00009002000075a7 */ /* 0x0022e400080011ff */
[----:B---3--:R-:W-:Y:S05]  /*9830*/  @!P0 NANOSLEEP.SYNCS 0x989680 ;  /* 0x009896800000895d */ /* 0x008fea0003900000 */
[----:B------:R-:W3:Y:S02]  /*9840*/  @!P0 SYNCS.PHASECHK.TRANS64 P0, [R0+URZ+0x90], R2 ;  /* 0x00009002000085a7 */ /* 0x000ee400080010ff */
[----:B---3--:R-:W-:Y:S05]  /*9850*/  @!P0 BRA `(.L_x_178) ;  /* 0xfffffffc00f08947 */ /* 0x008fea000383ffff */
[----:B------:R-:W-:Y:S05]  /*9860*/  BRA `(.L_x_179) ;  /* 0xffffffb000807947 */ /* 0x000fea000383ffff */
.L_x_85:
[----:B--2---:R2:W4:Y:S02]  /*9870*/  SYNCS.PHASECHK.TRANS64.TRYWAIT P0, [R0+URZ+0xb0], R2 ;  /* 0x0000b002000075a7 */ /* 0x00452400080011ff */
[----:B----4-:R-:W-:Y:S05]  /*9880*/  @!P0 NANOSLEEP.SYNCS 0x989680 ;  /* 0x009896800000895d */ /* 0x010fea0003900000 */
[----:B------:R-:W4:Y:S02]  /*9890*/  @!P0 SYNCS.PHASECHK.TRANS64 P0, [R0+URZ+0xb0], R2 ;  /* 0x0000b002000085a7 */ /* 0x000f2400080010ff */
[----:B----4-:R-:W-:Y:S05]  /*98a0*/  @!P0 BRA `(.L_x_85) ;  /* 0xfffffffc00f08947 */ /* 0x010fea000383ffff */
[----:B------:R-:W-:Y:S05]  /*98b0*/  BRA `(.L_x_180) ;  /* 0xffffffb400487947 */ /* 0x000fea000383ffff */
.L_x_96:
[----:B-1----:R-:W-:Y:S04]  /*98c0*/  MOV R2, UR48 ;  /* 0x0000003000027c02 */ /* 0x002fe80008000f00 */
[----:B------:R1:W3:Y:S03]  /*98d0*/  SYNCS.PHASECHK.TRANS64.TRYWAIT P1, [R2+URZ+0x60], R3 ;  /* 0x00006003020075a7 */ /* 0x0002e600080211ff */
[----:B---3--:R-:W-:Y:S05]  /*98e0*/  @!P1 NANOSLEEP.SYNCS 0x989680 ;  /* 0x009896800000995d */ /* 0x008fea0003900000 */
[----:B------:R-:W3:Y:S02]  /*98f0*/  @!P1 SYNCS.PHASECHK.TRANS64 P1, [R2+URZ+0x60], R3 ;  /* 0x00006003020095a7 */ /* 0x000ee400080210ff */
[----:B---3--:R-:W-:Y:S05]  /*9900*/  @!P1 BRA `(.L_x_96) ;  /* 0xfffffffc00ec9947 */ /* 0x008fea000383ffff */
[----:B------:R-:W-:Y:S05]  /*9910*/  BRA `(.L_x_95) ;  /* 0xffffffc000547947 */ /* 0x000fea000383ffff */
.L_x_98:
[----:B-1----:R1:W4:Y:S02]  /*9920*/  SYNCS.PHASECHK.TRANS64.TRYWAIT P0, [R64+URZ+0xd0], R0 ;  /* 0x0000d000400075a7 */ /* 0x00232400080011ff */
[----:B----4-:R-:W-:Y:S05]  /*9930*/  @!P0 NANOSLEEP.SYNCS 0x989680 ;  /* 0x009896800000895d */ /* 0x010fea0003900000 */
[----:B------:R-:W4:Y:S02]  /*9940*/  @!P0 SYNCS.PHASECHK.TRANS64 P0, [R64+URZ+0xd0], R0 ;  /* 0x0000d000400085a7 */ /* 0x000f2400080010ff */
[----:B----4-:R-:W-:Y:S05]  /*9950*/  @!P0 BRA `(.L_x_98) ;  /* 0xfffffffc00f08947 */ /* 0x010fea000383ffff */
[----:B------:R-:W-:Y:S05]  /*9960*/  BRA `(.L_x_97) ;  /* 0xffffffc0007c7947 */ /* 0x000fea000383ffff */
.L_x_107:
[----:B--2---:R2:W4:Y:S02]  /*9970*/  SYNCS.PHASECHK.TRANS64.TRYWAIT P0, [R2+URZ+0x60], R0 ;  /* 0x00006000020075a7 */ /* 0x00452400080011ff */
[----:B----4-:R-:W-:Y:S05]  /*9980*/  @!P0 NANOSLEEP.SYNCS 0x989680 ;  /* 0x009896800000895d */ /* 0x010fea0003900000 */
[----:B------:R-:W4:Y:S02]  /*9990*/  @!P0 SYNCS.PHASECHK.TRANS64 P0, [R2+URZ+0x60], R0 ;  /* 0x00006000020085a7 */ /* 0x000f2400080010ff */
[----:B----4-:R-:W-:Y:S05]  /*99a0*/  @!P0 BRA `(.L_x_107) ;  /* 0xfffffffc00f08947 */ /* 0x010fea000383ffff */
[----:B------:R-:W-:Y:S05]  /*99b0*/  BRA `(.L_x_106) ;  /* 0xffffffcc00587947 */ /* 0x000fea000383ffff */
.L_x_115:
[----:B--2---:R2:W4:Y:S02]  /*99c0*/  SYNCS.PHASECHK.TRANS64.TRYWAIT P0, [R0+URZ+0x60], R6 ;  /* 0x00006006000075a7 */ /* 0x00452400080011ff */
[----:B----4-:R-:W-:Y:S05]  /*99d0*/  @!P0 NANOSLEEP.SYNCS 0x989680 ;  /* 0x009896800000895d */ /* 0x010fea0003900000 */
[----:B------:R-:W4:Y:S02]  /*99e0*/  @!P0 SYNCS.PHASECHK.TRANS64 P0, [R0+URZ+0x60], R6 ;  /* 0x00006006000085a7 */ /* 0x000f2400080010ff */
[----:B----4-:R-:W-:Y:S05]  /*99f0*/  @!P0 BRA `(.L_x_115) ;  /* 0xfffffffc00f08947 */ /* 0x010fea000383ffff */
[----:B------:R-:W-:Y:S05]  /*9a00*/  BRA `(.L_x_114) ;  /* 0xffffffd800587947 */ /* 0x000fea000383ffff */
.L_x_123:
[----:B--2---:R2:W4:Y:S02]  /*9a10*/  SYNCS.PHASECHK.TRANS64.TRYWAIT P0, [R0+URZ+0x60], R5 ;  /* 0x00006005000075a7 */ /* 0x00452400080011ff */
[----:B----4-:R-:W-:Y:S05]  /*9a20*/  @!P0 NANOSLEEP.SYNCS 0x989680 ;  /* 0x009896800000895d */ /* 0x010fea0003900000 */
[----:B------:R-:W4:Y:S02]  /*9a30*/  @!P0 SYNCS.PHASECHK.TRANS64 P0, [R0+URZ+0x60], R5 ;  /* 0x00006005000085a7 */ /* 0x000f2400080010ff */
[----:B----4-:R-:W-:Y:S05]  /*9a40*/  @!P0 BRA `(.L_x_123) ;  /* 0xfffffffc00f08947 */ /* 0x010fea000383ffff */
[----:B------:R-:W-:Y:S05]  /*9a50*/  BRA `(.L_x_122) ;  /* 0xffffffe400587947 */ /* 0x000fea000383ffff */
        .weak           $__internal_0_$__cuda_sm10x_tcgen05_guardrail_trap_col_being_dealloced_not_returned_by_alloc
        .type           $__internal_0_$__cuda_sm10x_tcgen05_guardrail_trap_col_being_dealloced_not_returned_by_alloc,@function
        .size           $__internal_0_$__cuda_sm10x_tcgen05_guardrail_trap_col_being_dealloced_not_returned_by_alloc,($__internal_1_$__cuda_sm10x_tcgen05_guardrail_trap_phase_invalid_during_alloc - $__internal_0_$__cuda_sm10x_tcgen05_guardrail_trap_col_being_dealloced_not_returned_by_alloc)
$__internal_0_$__cuda_sm10x_tcgen05_guardrail_trap_col_being_dealloced_not_returned_by_alloc:
[----:B------:R-:W-:Y:S05]  /*9a60*/  BPT.TRAP 0x1 ;  /* 0x000000040000795c */ /* 0x000fea0000300000 */
[----:B------:R-:W-:-:S04]  /*9a70*/  HFMA2 R3, -RZ, RZ, 0, 0 ;  /* 0x00000000ff037431 */ /* 0x000fc800000001ff */
[----:B------:R-:W-:Y:S05]  /*9a80*/  RET.REL.NODEC R2 `(_ZN7cutlass13device_kernelINS_4gemm6kernel13GemmUniversalIN4cute5tupleIJiiiiEEENS1_10collective13CollectiveMmaINS1_35MainloopSm100TmaUmmaWarpSpecializedILi6ELi2ELi4ENS5_IJNS4_1CILi1EEESB_SB_EEEEENS5_IJNSA_ILi128EEESE_NSA_ILi64EEEEEENS_6half_tENS5_IJlSB_lEEESH_SI_NS4_8TiledMMAINS4_8MMA_AtomIJNS4_20SM100_MMA_F16BF16_SSISH_SH_fLi128ELi128ELNS4_4UMMA5MajorE0ELSN_0ELNSM_7ScaleInE0ELSO_0EEEEEENS4_6LayoutISC_NS5_IJNSA_ILi0EEESS_SS_EEEEENS5_IJNS4_10UnderscoreESV_SV_EEEEENS4_13SM90_TMA_LOADENS4_14ComposedLayoutINS4_7SwizzleILi3ELi4ELi3EEENS4_18smem_ptr_flag_bitsILi16EEENSR_INS5_IJNSA_ILi8EEESF_EEENS5_IJSF_SB_EEEEEEEvNS4_8identityESY_S18_vS19_EENS_8epilogue10collective18CollectiveEpilogueINS1B_23Sm100TmaWarpSpecializedILi4ELi2ELi32ELb1ELb0EEEJSG_NS5_IJNSR_ISE_SB_EENSR_INSA_ILi32EEESB_EEEEESH_SI_SH_SI_NS1B_6fusion15FusionCallbacksIS1F_NS1K_17LinearCombinationISH_fSH_fLNS_15FloatRoundStyleE2EEESG_S1J_JEEENS4_5SM1004TMEM4LOAD26SM100_TMEM_LOAD_32dp32b32xESY_NSZ_INS10_ILi2ELi4ELi3EEES13_NSR_INS5_IJS14_S1H_EEENS5_IJS1H_SB_EEEEEEENS4_39AutoVectorizingCopyWithAssumedAlignmentILi128EEENS4_14SM90_TMA_STOREES1Y_S20_S20_EEEvvEEEEvNT_6ParamsE) ;  /* 0xffffff64025c7950 */ /* 0x000fea0003c3ffff */
        .weak           $__internal_1_$__cuda_sm10x_tcgen05_guardrail_trap_phase_invalid_during_alloc
        .type           $__internal_1_$__cuda_sm10x_tcgen05_guardrail_trap_phase_invalid_during_alloc,@function
        .size           $__internal_1_$__cuda_sm10x_tcgen05_guardrail_trap_phase_invalid_during_alloc,($__internal_2_$__cuda_sm10x_tcgen05_guardrail_trap_unallocated_columns_being_dealloced - $__internal_1_$__cuda_sm10x_tcgen05_guardrail_trap_phase_invalid_during_alloc)
$__internal_1_$__cuda_sm10x_tcgen05_guardrail_trap_phase_invalid_during_alloc:
[----:B------:R-:W-:Y:S05]  /*9a90*/  BPT.TRAP 0x1 ;  /* 0x000000040000795c */ /* 0x000fea0000300000 */
[----:B------:R-:W-:-:S04]  /*9aa0*/  MOV R3, 0x0 ;  /* 0x0000000000037802 */ /* 0x000fc80000000f00 */
[----:B------:R-:W-:Y:S05]  /*9ab0*/  RET.REL.NODEC R2 `(_ZN7cutlass13device_kernelINS_4gemm6kernel13GemmUniversalIN4cute5tupleIJiiiiEEENS1_10collective13CollectiveMmaINS1_35MainloopSm100TmaUmmaWarpSpecializedILi6ELi2ELi4ENS5_IJNS4_1CILi1EEESB_SB_EEEEENS5_IJNSA_ILi128EEESE_NSA_ILi64EEEEEENS_6half_tENS5_IJlSB_lEEESH_SI_NS4_8TiledMMAINS4_8MMA_AtomIJNS4_20SM100_MMA_F16BF16_SSISH_SH_fLi128ELi128ELNS4_4UMMA5MajorE0ELSN_0ELNSM_7ScaleInE0ELSO_0EEEEEENS4_6LayoutISC_NS5_IJNSA_ILi0EEESS_SS_EEEEENS5_IJNS4_10UnderscoreESV_SV_EEEEENS4_13SM90_TMA_LOADENS4_14ComposedLayoutINS4_7SwizzleILi3ELi4ELi3EEENS4_18smem_ptr_flag_bitsILi16EEENSR_INS5_IJNSA_ILi8EEESF_EEENS5_IJSF_SB_EEEEEEEvNS4_8identityESY_S18_vS19_EENS_8epilogue10collective18CollectiveEpilogueINS1B_23Sm100TmaWarpSpecializedILi4ELi2ELi32ELb1ELb0EEEJSG_NS5_IJNSR_ISE_SB_EENSR_INSA_ILi32EEESB_EEEEESH_SI_SH_SI_NS1B_6fusion15FusionCallbacksIS1F_NS1K_17LinearCombinationISH_fSH_fLNS_15FloatRoundStyleE2EEESG_S1J_JEEENS4_5SM1004TMEM4LOAD26SM100_TMEM_LOAD_32dp32b32xESY_NSZ_INS10_ILi2ELi4ELi3EEES13_NSR_INS5_IJS14_S1H_EEENS5_IJS1H_SB_EEEEEEENS4_39AutoVectorizingCopyWithAssumedAlignmentILi128EEENS4_14SM90_TMA_STOREES1Y_S20_S20_EEEvvEEEEvNT_6ParamsE) ;  /* 0xffffff6402507950 */ /* 0x000fea0003c3ffff */
        .weak           $__internal_2_$__cuda_sm10x_tcgen05_guardrail_trap_unallocated_columns_being_dealloced
        .type           $__internal_2_$__cuda_sm10x_tcgen05_guardrail_trap_unallocated_columns_being_dealloced,@function
        .size           $__internal_2_$__cuda_sm10x_tcgen05_guardrail_trap_unallocated_columns_being_dealloced,(.L_x_182 - $__internal_2_$__cuda_sm10x_tcgen05_guardrail_trap_unallocated_columns_being_dealloced)
$__internal_2_$__cuda_sm10x_tcgen05_guardrail_trap_unallocated_columns_being_dealloced:
[----:B------:R-:W-:Y:S05]  /*9ac0*/  BPT.TRAP 0x1 ;  /* 0x000000040000795c */ /* 0x000fea0000300000 */
[----:B------:R-:W-:-:S04]  /*9ad0*/  HFMA2 R3, -RZ, RZ, 0, 0 ;  /* 0x00000000ff037431 */ /* 0x000fc800000001ff */
[----:B------:R-:W-:Y:S05]  /*9ae0*/  RET.REL.NODEC R2 `(_ZN7cutlass13device_kernelINS_4gemm6kernel13GemmUniversalIN4cute5tupleIJiiiiEEENS1_10collective13CollectiveMmaINS1_35MainloopSm100TmaUmmaWarpSpecializedILi6ELi2ELi4ENS5_IJNS4_1CILi1EEESB_SB_EEEEENS5_IJNSA_ILi128EEESE_NSA_ILi64EEEEEENS_6half_tENS5_IJlSB_lEEESH_SI_NS4_8TiledMMAINS4_8MMA_AtomIJNS4_20SM100_MMA_F16BF16_SSISH_SH_fLi128ELi128ELNS4_4UMMA5MajorE0ELSN_0ELNSM_7ScaleInE0ELSO_0EEEEEENS4_6LayoutISC_NS5_IJNSA_ILi0EEESS_SS_EEEEENS5_IJNS4_10UnderscoreESV_SV_EEEEENS4_13SM90_TMA_LOADENS4_14ComposedLayoutINS4_7SwizzleILi3ELi4ELi3EEENS4_18smem_ptr_flag_bitsILi16EEENSR_INS5_IJNSA_ILi8EEESF_EEENS5_IJSF_SB_EEEEEEEvNS4_8identityESY_S18_vS19_EENS_8epilogue10collective18CollectiveEpilogueINS1B_23Sm100TmaWarpSpecializedILi4ELi2ELi32ELb1ELb0EEEJSG_NS5_IJNSR_ISE_SB_EENSR_INSA_ILi32EEESB_EEEEESH_SI_SH_SI_NS1B_6fusion15FusionCallbacksIS1F_NS1K_17LinearCombinationISH_fSH_fLNS_15FloatRoundStyleE2EEESG_S1J_JEEENS4_5SM1004TMEM4LOAD26SM100_TMEM_LOAD_32dp32b32xESY_NSZ_INS10_ILi2ELi4ELi3EEES13_NSR_INS5_IJS14_S1H_EEENS5_IJS1H_SB_EEEEEEENS4_39AutoVectorizingCopyWithAssumedAlignmentILi128EEENS4_14SM90_TMA_STOREES1Y_S20_S20_EEEvvEEEEvNT_6ParamsE) ;  /* 0xffffff6402447950 */ /* 0x000fea0003c3ffff */
.L_x_181:
[----:B------:R-:W-:-:S00]  /*9af0*/  BRA `(.L_x_181) ;  /* 0xfffffffc00fc7947 */ /* 0x000fc0000383ffff */
[----:B------:R-:W-:-:S00]  /*9b00*/  NOP ;  /* 0x0000000000007918 */ /* 0x000fc00000000000 */
[----:B------:R-:W-:-:S00]  /*9b10*/  NOP ;  /* 0x0000000000007918 */ /* 0x000fc00000000000 */
[----:B------:R-:W-:-:S00]  /*9b20*/  NOP ;  /* 0x0000000000007918 */ /* 0x000fc00000000000 */
[----:B------:R-:W-:-:S00]  /*9b30*/  NOP ;  /* 0x0000000000007918 */ /* 0x000fc00000000000 */
[----:B------:R-:W-:-:S00]  /*9b40*/  NOP ;  /* 0x0000000000007918 */ /* 0x000fc00000000000 */
[----:B------:R-:W-:-:S00]  /*9b50*/  NOP ;  /* 0x0000000000007918 */ /* 0x000fc00000000000 */
[----:B------:R-:W-:-:S00]  /*9b60*/  NOP ;  /* 0x0000000000007918 */ /* 0x000fc00000000000 */
[----:B------:R-:W-:-:S00]  /*9b70*/  NOP ;  /* 0x0000000000007918 */ /* 0x000fc00000000000 */
.L_x_182:


//--------------------- .nv.global.init           --------------------------
	.section	.nv.global.init,"aw",@progbits
.nv.global.init:
	.type		$str$27,@object
	.size		$str$27,($str$28 - $str$27)
$str$27:
        /*0000*/ 	.byte	0x28, 0x61, 0x64, 0x64, 0x72, 0x65, 0x73, 0x73, 0x20, 0x26, 0x20, 0x6d, 0x61, 0x73, 0x6b, 0x29
        /*0010*/ 	.byte	0x20, 0x3d, 0x3d, 0x20, 0x30, 0x00
	.type		$str$28,@object
	.size		$str$28,($str$26 - $str$28)
$str$28:
        /*0016*/ 	.byte	0x2f, 0x74, 0x6d, 0x70, 0x2f, 0x63, 0x75, 0x74, 0x6c, 0x61, 0x73, 0x73, 0x5f, 0x73, 0x77, 0x65
        /*0026*/ 	.byte	0x65, 0x70, 0x5f, 0x73, 0x72, 0x63, 0x2f, 0x69, 0x6e, 0x63, 0x6c, 0x75, 0x64, 0x65, 0x2f, 0x63
        /*0036*/ 	.byte	0x75, 0x74, 0x65, 0x2f, 0x70, 0x6f, 0x69, 0x6e, 0x74, 0x65, 0x72, 0x5f, 0x66, 0x6c, 0x61, 0x67
        /*0046*/ 	.byte	0x67, 0x65, 0x64, 0x2e, 0x68, 0x70, 0x70, 0x00
	.type		$str$26,@object
	.size		$str$26,($str$25 - $str$26)
$str$26:
        /*004e*/ 	.byte	0x2f, 0x74, 0x6d, 0x70, 0x2f, 0x63, 0x75, 0x74, 0x6c, 0x61, 0x73, 0x73, 0x5f, 0x73, 0x77, 0x65
        /*005e*/ 	.byte	0x65, 0x70, 0x5f, 0x73, 0x72, 0x63, 0x2f, 0x69, 0x6e, 0x63, 0x6c, 0x75, 0x64, 0x65, 0x2f, 0x63
        /*006e*/ 	.byte	0x75, 0x74, 0x65, 0x2f, 0x61, 0x74, 0x6f, 0x6d, 0x2f, 0x63, 0x6f, 0x70, 0x79, 0x5f, 0x74, 0x72
        /*007e*/ 	.byte	0x61, 0x69, 0x74, 0x73, 0x5f, 0x73, 0x6d, 0x31, 0x30, 0x30, 0x2e, 0x68, 0x70, 0x70, 0x00
	.type		$str$25,@object
	.size		$str$25,(__unnamed_1 - $str$25)
$str$25:
        /*008d*/ 	.byte	0x28, 0x28, 0x75, 0x69, 0x6e, 0x74, 0x33, 0x32, 0x5f, 0x74, 0x28, 0x74, 0x68, 0x72, 0x65, 0x61
        /*009d*/ 	.byte	0x64, 0x49, 0x64, 0x78, 0x2e, 0x78, 0x29, 0x20, 0x2f, 0x20, 0x33, 0x32, 0x29, 0x20, 0x25, 0x20
        /*00ad*/ 	.byte	0x34, 0x29, 0x20, 0x3d, 0x3d, 0x20, 0x28, 0x28, 0x28, 0x74, 0x6d, 0x65, 0x6d, 0x5f, 0x61, 0x64
        /*00bd*/ 	.byte	0x64, 0x72, 0x20, 0x3e, 0x3e, 0x20, 0x31, 0x36, 0x29, 0x20, 0x2f, 0x20, 0x33, 0x32, 0x29, 0x20
        /*00cd*/ 	.byte	0x25, 0x20, 0x34, 0x29, 0x00
	.type		__unnamed_1,@object
	.size		__unnamed_1,(__unnamed_2 - __unnamed_1)
__unnamed_1:
        /*00d2*/ 	.byte	0x61, 0x75, 0x74, 0x6f, 0x20, 0x63, 0x75, 0x74, 0x65, 0x3a, 0x3a, 0x61, 0x73, 0x5f, 0x70, 0x6f
        /* <DEDUP_REMOVED lines=24> */
        /*0262*/ 	.byte	0x3e, 0x3e, 0x3e, 0x3e, 0x5d, 0x00
	.type		__unnamed_2,@object
	.size		__unnamed_2,(.L_2 - __unnamed_2)
__unnamed_2:
        /* <DEDUP_REMOVED lines=42> */
        /*0508*/ 	.byte	0x3e, 0x3e, 0x5d, 0x00
.L_2:


//--------------------- .nv.shared._ZN7cutlass13device_kernelINS_4gemm6kernel13GemmUniversalIN4cute5tupleIJiiiiEEENS1_10collective13CollectiveMmaINS1_35MainloopSm100TmaUmmaWarpSpecializedILi6ELi2ELi4ENS5_IJNS4_1CILi1EEESB_SB_EEEEENS5_IJNSA_ILi128EEESE_NSA_ILi64EEEEEENS_6half_tENS5_IJlSB_lEEESH_SI_NS4_8TiledMMAINS4_8MMA_AtomIJNS4_20SM100_MMA_F16BF16_SSISH_SH_fLi128ELi128ELNS4_4UMMA5MajorE0ELSN_0ELNSM_7ScaleInE0ELSO_0EEEEEENS4_6LayoutISC_NS5_IJNSA_ILi0EEESS_SS_EEEEENS5_IJNS4_10UnderscoreESV_SV_EEEEENS4_13SM90_TMA_LOADENS4_14ComposedLayoutINS4_7SwizzleILi3ELi4ELi3EEENS4_18smem_ptr_flag_bitsILi16EEENSR_INS5_IJNSA_ILi8EEESF_EEENS5_IJSF_SB_EEEEEEEvNS4_8identityESY_S18_vS19_EENS_8epilogue10collective18CollectiveEpilogueINS1B_23Sm100TmaWarpSpecializedILi4ELi2ELi32ELb1ELb0EEEJSG_NS5_IJNSR_ISE_SB_EENSR_INSA_ILi32EEESB_EEEEESH_SI_SH_SI_NS1B_6fusion15FusionCallbacksIS1F_NS1K_17LinearCombinationISH_fSH_fLNS_15FloatRoundStyleE2EEESG_S1J_JEEENS4_5SM1004TMEM4LOAD26SM100_TMEM_LOAD_32dp32b32xESY_NSZ_INS10_ILi2ELi4ELi3EEES13_NSR_INS5_IJS14_S1H_EEENS5_IJS1H_SB_EEEEEEENS4_39AutoVectorizingCopyWithAssumedAlignmentILi128EEENS4_14SM90_TMA_STOREES1Y_S20_S20_EEEvvEEEEvNT_6ParamsE --------------------------
	.section	.nv.shared._ZN7cutlass13device_kernelINS_4gemm6kernel13GemmUniversalIN4cute5tupleIJiiiiEEENS1_10collective13CollectiveMmaINS1_35MainloopSm100TmaUmmaWarpSpecializedILi6ELi2ELi4ENS5_IJNS4_1CILi1EEESB_SB_EEEEENS5_IJNSA_ILi128EEESE_NSA_ILi64EEEEEENS_6half_tENS5_IJlSB_lEEESH_SI_NS4_8TiledMMAINS4_8MMA_AtomIJNS4_20SM100_MMA_F16BF16_SSISH_SH_fLi128ELi128ELNS4_4UMMA5MajorE0ELSN_0ELNSM_7ScaleInE0ELSO_0EEEEEENS4_6LayoutISC_NS5_IJNSA_ILi0EEESS_SS_EEEEENS5_IJNS4_10UnderscoreESV_SV_EEEEENS4_13SM90_TMA_LOADENS4_14ComposedLayoutINS4_7SwizzleILi3ELi4ELi3EEENS4_18smem_ptr_flag_bitsILi16EEENSR_INS5_IJNSA_ILi8EEESF_EEENS5_IJSF_SB_EEEEEEEvNS4_8identityESY_S18_vS19_EENS_8epilogue10collective18CollectiveEpilogueINS1B_23Sm100TmaWarpSpecializedILi4ELi2ELi32ELb1ELb0EEEJSG_NS5_IJNSR_ISE_SB_EENSR_INSA_ILi32EEESB_EEEEESH_SI_SH_SI_NS1B_6fusion15FusionCallbacksIS1F_NS1K_17LinearCombinationISH_fSH_fLNS_15FloatRoundStyleE2EEESG_S1J_JEEENS4_5SM1004TMEM4LOAD26SM100_TMEM_LOAD_32dp32b32xESY_NSZ_INS10_ILi2ELi4ELi3EEES13_NSR_INS5_IJS14_S1H_EEENS5_IJS1H_SB_EEEEEEENS4_39AutoVectorizingCopyWithAssumedAlignmentILi128EEENS4_14SM90_TMA_STOREES1Y_S20_S20_EEEvvEEEEvNT_6ParamsE,"aw",@nobits
	.sectionflags	@""
	.align	16
	.zero		1024


//--------------------- .nv.shared.reserved.0     --------------------------
	.section	.nv.shared.reserved.0,"aw",@nobits
	.weak		__nv_reservedSMEM_offset_0_alias
	.size		__nv_reservedSMEM_offset_0_alias, 0, 64
	.other		__nv_reservedSMEM_offset_0_alias,@"STO_CUDA_RESERVED_SHARED STV_DEFAULT"
__nv_reservedSMEM_offset_0_alias:
	.zero		0
.nv.shared.reserved.0:
	.zero		64
	.weak		__nv_reservedSMEM_tcgen05_partition
	.type		__nv_reservedSMEM_tcgen05_partition,@object
	.size		__nv_reservedSMEM_tcgen05_partition,(.L_0 - __nv_reservedSMEM_tcgen05_partition)
__nv_reservedSMEM_tcgen05_partition:
	.zero		32
.L_0:


//--------------------- .nv.global                --------------------------
	.section	.nv.global,"aw",@nobits
.nv.global:
	.type		_ZN40_INTERNAL_b9086e4e_4_k_cu_4791abf7_261684cute1_E,@object
	.size		_ZN40_INTERNAL_b9086e4e_4_k_cu_4791abf7_261684cute1_E,(_ZN40_INTERNAL_b9086e4e_4_k_cu_4791abf7_261684cuda3std3__45__cpo6cbeginE - _ZN40_INTERNAL_b9086e4e_4_k_cu_4791abf7_261684cute1_E)
_ZN40_INTERNAL_b9086e4e_4_k_cu_4791abf7_261684cute1_E:
	.zero		1
	.type		_ZN40_INTERNAL_b9086e4e_4_k_cu_4791abf7_261684cuda3std3__45__cpo6cbeginE,@object
	.size		_ZN40_INTERNAL_b9086e4e_4_k_cu_4791abf7_261684cuda3std3__45__cpo6cbeginE,(_ZN40_INTERNAL_b9086e4e_4_k_cu_4791abf7_261684cuda3std3__48in_placeE - _ZN40_INTERNAL_b9086e4e_4_k_cu_4791abf7_261684cuda3std3__45__cpo6cbeginE)
_ZN40_INTERNAL_b9086e4e_4_k_cu_4791abf7_261684cuda3std3__45__cpo6cbeginE:
	.zero		1
	.type		_ZN40_INTERNAL_b9086e4e_4_k_cu_4791abf7_261684cuda3std3__48in_placeE,@object
	.size		_ZN40_INTERNAL_b9086e4e_4_k_cu_4791abf7_261684cuda3std3__48in_placeE,(_ZN40_INTERNAL_b9086e4e_4_k_cu_4791abf7_261684cuda3std6ranges3__45__cpo9iter_moveE - _ZN40_INTERNAL_b9086e4e_4_k_cu_4791abf7_261684cuda3std3__48in_placeE)
_ZN40_INTERNAL_b9086e4e_4_k_cu_4791abf7_261684cuda3std3__48in_placeE:
	.zero		1
	.type		_ZN40_INTERNAL_b9086e4e_4_k_cu_4791abf7_261684cuda3std6ranges3__45__cpo9iter_moveE,@object
	.size		_ZN40_INTERNAL_b9086e4e_4_k_cu_4791abf7_261684cuda3std6ranges3__45__cpo9iter_moveE,(_ZN40_INTERNAL_b9086e4e_4_k_cu_4791abf7_261684cuda3std3__45__cpo5beginE - _ZN40_INTERNAL_b9086e4e_4_k_cu_4791abf7_261684cuda3std6ranges3__45__cpo9iter_moveE)
_ZN40_INTERNAL_b9086e4e_4_k_cu_4791abf7_261684cuda3std6ranges3__45__cpo9iter_moveE:
	.zero		1
	.type		_ZN40_INTERNAL_b9086e4e_4_k_cu_4791abf7_261684cuda3std3__45__cpo5beginE,@object
	.size		_ZN40_INTERNAL_b9086e4e_4_k_cu_4791abf7_261684cuda3std3__45__cpo5beginE,(_ZN40_INTERNAL_b9086e4e_4_k_cu_4791abf7_261684cuda3std3__442_GLOBAL__N__b9086e4e_4_k_cu_4791abf7_261686ignoreE - _ZN40_INTERNAL_b9086e4e_4_k_cu_4791abf7_261684cuda3std3__45__cpo5beginE)
_ZN40_INTERNAL_b9086e4e_4_k_cu_4791abf7_261684cuda3std3__45__cpo5beginE:
	.zero		1
	.type		_ZN40_INTERNAL_b9086e4e_4_k_cu_4791abf7_261684cuda3std3__442_GLOBAL__N__b9086e4e_4_k_cu_4791abf7_261686ignoreE,@object
	.size		_ZN40_INTERNAL_b9086e4e_4_k_cu_4791abf7_261684cuda3std3__442_GLOBAL__N__b9086e4e_4_k_cu_4791abf7_261686ignoreE,(_ZN40_INTERNAL_b9086e4e_4_k_cu_4791abf7_261684cute7productE - _ZN40_INTERNAL_b9086e4e_4_k_cu_4791abf7_261684cuda3std3__442_GLOBAL__N__b9086e4e_4_k_cu_4791abf7_261686ignoreE)
_ZN40_INTERNAL_b9086e4e_4_k_cu_4791abf7_261684cuda3std3__442_GLOBAL__N__b9086e4e_4_k_cu_4791abf7_261686ignoreE:
	.zero		1
	.type		_ZN40_INTERNAL_b9086e4e_4_k_cu_4791abf7_261684cute7productE,@object
	.size		_ZN40_INTERNAL_b9086e4e_4_k_cu_4791abf7_261684cute7productE,(_ZN40_INTERNAL_b9086e4e_4_k_cu_4791abf7_261684cuda3std3__45__cpo3endE - _ZN40_INTERNAL_b9086e4e_4_k_cu_4791abf7_261684cute7productE)
_ZN40_INTERNAL_b9086e4e_4_k_cu_4791abf7_261684cute7productE:
	.zero		1
	.type		_ZN40_INTERNAL_b9086e4e_4_k_cu_4791abf7_261684cuda3std3__45__cpo3endE,@object
	.size		_ZN40_INTERNAL_b9086e4e_4_k_cu_4791abf7_261684cuda3std3__45__cpo3endE,(_ZN40_INTERNAL_b9086e4e_4_k_cu_4791abf7_261684cuda3std3__419piecewise_constructE - _ZN40_INTERNAL_b9086e4e_4_k_cu_4791abf7_261684cuda3std3__45__cpo3endE)
_ZN40_INTERNAL_b9086e4e_4_k_cu_4791abf7_261684cuda3std3__45__cpo3endE:
	.zero		1
	.type		_ZN40_INTERNAL_b9086e4e_4_k_cu_4791abf7_261684cuda3std3__419piecewise_constructE,@object
	.size		_ZN40_INTERNAL_b9086e4e_4_k_cu_4791abf7_261684cuda3std3__419piecewise_constructE,(_ZN40_INTERNAL_b9086e4e_4_k_cu_4791abf7_261684cuda3std3__45__cpo4cendE - _ZN40_INTERNAL_b9086e4e_4_k_cu_4791abf7_261684cuda3std3__419piecewise_constructE)
_ZN40_INTERNAL_b9086e4e_4_k_cu_4791abf7_261684cuda3std3__419piecewise_constructE:
	.zero		1
	.type		_ZN40_INTERNAL_b9086e4e_4_k_cu_4791abf7_261684cuda3std3__45__cpo4cendE,@object
	.size		_ZN40_INTERNAL_b9086e4e_4_k_cu_4791abf7_261684cuda3std3__45__cpo4cendE,(_ZN40_INTERNAL_b9086e4e_4_k_cu_4791abf7_261684cuda3std6ranges3__45__cpo4swapE - _ZN40_INTERNAL_b9086e4e_4_k_cu_4791abf7_261684cuda3std3__45__cpo4cendE)
_ZN40_INTERNAL_b9086e4e_4_k_cu_4791abf7_261684cuda3std3__45__cpo4cendE:
	.zero		1
	.type		_ZN40_INTERNAL_b9086e4e_4_k_cu_4791abf7_261684cuda3std6ranges3__45__cpo4swapE,@object
	.size		_ZN40_INTERNAL_b9086e4e_4_k_cu_4791abf7_261684cuda3std6ranges3__45__cpo4swapE,(.L_10 - _ZN40_INTERNAL_b9086e4e_4_k_cu_4791abf7_261684cuda3std6ranges3__45__cpo4swapE)
_ZN40_INTERNAL_b9086e4e_4_k_cu_4791abf7_261684cuda3std6ranges3__45__cpo4swapE:
	.zero		1
.L_10:


//--------------------- .nv.constant0._ZN7cutlass13device_kernelINS_4gemm6kernel13GemmUniversalIN4cute5tupleIJiiiiEEENS1_10collective13CollectiveMmaINS1_35MainloopSm100TmaUmmaWarpSpecializedILi6ELi2ELi4ENS5_IJNS4_1CILi1EEESB_SB_EEEEENS5_IJNSA_ILi128EEESE_NSA_ILi64EEEEEENS_6half_tENS5_IJlSB_lEEESH_SI_NS4_8TiledMMAINS4_8MMA_AtomIJNS4_20SM100_MMA_F16BF16_SSISH_SH_fLi128ELi128ELNS4_4UMMA5MajorE0ELSN_0ELNSM_7ScaleInE0ELSO_0EEEEEENS4_6LayoutISC_NS5_IJNSA_ILi0EEESS_SS_EEEEENS5_IJNS4_10UnderscoreESV_SV_EEEEENS4_13SM90_TMA_LOADENS4_14ComposedLayoutINS4_7SwizzleILi3ELi4ELi3EEENS4_18smem_ptr_flag_bitsILi16EEENSR_INS5_IJNSA_ILi8EEESF_EEENS5_IJSF_SB_EEEEEEEvNS4_8identityESY_S18_vS19_EENS_8epilogue10collective18CollectiveEpilogueINS1B_23Sm100TmaWarpSpecializedILi4ELi2ELi32ELb1ELb0EEEJSG_NS5_IJNSR_ISE_SB_EENSR_INSA_ILi32EEESB_EEEEESH_SI_SH_SI_NS1B_6fusion15FusionCallbacksIS1F_NS1K_17LinearCombinationISH_fSH_fLNS_15FloatRoundStyleE2EEESG_S1J_JEEENS4_5SM1004TMEM4LOAD26SM100_TMEM_LOAD_32dp32b32xESY_NSZ_INS10_ILi2ELi4ELi3EEES13_NSR_INS5_IJS14_S1H_EEENS5_IJS1H_SB_EEEEEEENS4_39AutoVectorizingCopyWithAssumedAlignmentILi128EEENS4_14SM90_TMA_STOREES1Y_S20_S20_EEEvvEEEEvNT_6ParamsE --------------------------
	.section	.nv.constant0._ZN7cutlass13device_kernelINS_4gemm6kernel13GemmUniversalIN4cute5tupleIJiiiiEEENS1_10collective13CollectiveMmaINS1_35MainloopSm100TmaUmmaWarpSpecializedILi6ELi2ELi4ENS5_IJNS4_1CILi1EEESB_SB_EEEEENS5_IJNSA_ILi128EEESE_NSA_ILi64EEEEEENS_6half_tENS5_IJlSB_lEEESH_SI_NS4_8TiledMMAINS4_8MMA_AtomIJNS4_20SM100_MMA_F16BF16_SSISH_SH_fLi128ELi128ELNS4_4UMMA5MajorE0ELSN_0ELNSM_7ScaleInE0ELSO_0EEEEEENS4_6LayoutISC_NS5_IJNSA_ILi0EEESS_SS_EEEEENS5_IJNS4_10UnderscoreESV_SV_EEEEENS4_13SM90_TMA_LOADENS4_14ComposedLayoutINS4_7SwizzleILi3ELi4ELi3EEENS4_18smem_ptr_flag_bitsILi16EEENSR_INS5_IJNSA_ILi8EEESF_EEENS5_IJSF_SB_EEEEEEEvNS4_8identityESY_S18_vS19_EENS_8epilogue10collective18CollectiveEpilogueINS1B_23Sm100TmaWarpSpecializedILi4ELi2ELi32ELb1ELb0EEEJSG_NS5_IJNSR_ISE_SB_EENSR_INSA_ILi32EEESB_EEEEESH_SI_SH_SI_NS1B_6fusion15FusionCallbacksIS1F_NS1K_17LinearCombinationISH_fSH_fLNS_15FloatRoundStyleE2EEESG_S1J_JEEENS4_5SM1004TMEM4LOAD26SM100_TMEM_LOAD_32dp32b32xESY_NSZ_INS10_ILi2ELi4ELi3EEES13_NSR_INS5_IJS14_S1H_EEENS5_IJS1H_SB_EEEEEEENS4_39AutoVectorizingCopyWithAssumedAlignmentILi128EEENS4_14SM90_TMA_STOREES1Y_S20_S20_EEEvvEEEEvNT_6ParamsE,"a",@progbits
	.sectionflags	@""
	.align	4
.nv.constant0._ZN7cutlass13device_kernelINS_4gemm6kernel13GemmUniversalIN4cute5tupleIJiiiiEEENS1_10collective13CollectiveMmaINS1_35MainloopSm100TmaUmmaWarpSpecializedILi6ELi2ELi4ENS5_IJNS4_1CILi1EEESB_SB_EEEEENS5_IJNSA_ILi128EEESE_NSA_ILi64EEEEEENS_6half_tENS5_IJlSB_lEEESH_SI_NS4_8TiledMMAINS4_8MMA_AtomIJNS4_20SM100_MMA_F16BF16_SSISH_SH_fLi128ELi128ELNS4_4UMMA5MajorE0ELSN_0ELNSM_7ScaleInE0ELSO_0EEEEEENS4_6LayoutISC_NS5_IJNSA_ILi0EEESS_SS_EEEEENS5_IJNS4_10UnderscoreESV_SV_EEEEENS4_13SM90_TMA_LOADENS4_14ComposedLayoutINS4_7SwizzleILi3ELi4ELi3EEENS4_18smem_ptr_flag_bitsILi16EEENSR_INS5_IJNSA_ILi8EEESF_EEENS5_IJSF_SB_EEEEEEEvNS4_8identityESY_S18_vS19_EENS_8epilogue10collective18CollectiveEpilogueINS1B_23Sm100TmaWarpSpecializedILi4ELi2ELi32ELb1ELb0EEEJSG_NS5_IJNSR_ISE_SB_EENSR_INSA_ILi32EEESB_EEEEESH_SI_SH_SI_NS1B_6fusion15FusionCallbacksIS1F_NS1K_17LinearCombinationISH_fSH_fLNS_15FloatRoundStyleE2EEESG_S1J_JEEENS4_5SM1004TMEM4LOAD26SM100_TMEM_LOAD_32dp32b32xESY_NSZ_INS10_ILi2ELi4ELi3EEES13_NSR_INS5_IJS14_S1H_EEENS5_IJS1H_SB_EEEEEEENS4_39AutoVectorizingCopyWithAssumedAlignmentILi128EEENS4_14SM90_TMA_STOREES1Y_S20_S20_EEEvvEEEEvNT_6ParamsE:
	.zero		2944


//--------------------- SYMBOLS --------------------------

	.type		.nv.reservedSmem.offset0,@object
	.size		.nv.reservedSmem.offset0,0x4
	.type		.nv.reservedSmem.cap,@object
	.size		.nv.reservedSmem.cap,0x4
	.type		__assertfail,@function
